	.headerflags	@"EF_CUDA_TEXMODE_UNIFIED EF_CUDA_64BIT_ADDRESS EF_CUDA_SM86 EF_CUDA_VIRTUAL_SM(EF_CUDA_SM86)"
	.elftype	@"ET_EXEC"


//--------------------- .nv.info                  --------------------------
	.section	.nv.info,"",@"SHT_CUDA_INFO"
	.align	4


	//----- nvinfo : EIATTR_REGCOUNT
	.align		4
        /*0000*/ 	.byte	0x04, 0x2f
        /*0002*/ 	.short	(.L_1 - .L_0)
	.align		4
.L_0:
        /*0004*/ 	.word	index@(triton_mm)
        /*0008*/ 	.word	0x000000fb


	//----- nvinfo : EIATTR_MIN_STACK_SIZE
	.align		4
.L_1:
        /*000c*/ 	.byte	0x04, 0x12
        /*000e*/ 	.short	(.L_3 - .L_2)
	.align		4
.L_2:
        /*0010*/ 	.word	index@(triton_mm)
        /*0014*/ 	.word	0x00000000


	//----- nvinfo : EIATTR_FRAME_SIZE
	.align		4
.L_3:
        /*0018*/ 	.byte	0x04, 0x11
        /*001a*/ 	.short	(.L_5 - .L_4)
	.align		4
.L_4:
        /*001c*/ 	.word	index@(triton_mm)
        /*0020*/ 	.word	0x00000000


	//----- nvinfo : EIATTR_MIN_STACK_SIZE
	.align		4
.L_5:
        /*0024*/ 	.byte	0x04, 0x12
        /*0026*/ 	.short	(.L_7 - .L_6)
	.align		4
.L_6:
        /*0028*/ 	.word	index@(triton_mm)
        /*002c*/ 	.word	0x00000000
.L_7:


//--------------------- .nv.info.triton_mm        --------------------------
	.section	.nv.info.triton_mm,"",@"SHT_CUDA_INFO"
	.sectionflags	@""
	.align	4


	//----- nvinfo : EIATTR_CUDA_API_VERSION
	.align		4
        /*0000*/ 	.byte	0x04, 0x37
        /*0002*/ 	.short	(.L_9 - .L_8)
.L_8:
        /*0004*/ 	.word	0x0000007c


	//----- nvinfo : EIATTR_SW2861232_WAR
	.align		4
.L_9:
        /*0008*/ 	.byte	0x01, 0x35
	.zero		2


	//----- nvinfo : EIATTR_PARAM_CBANK
	.align		4
        /*000c*/ 	.byte	0x04, 0x0a
        /*000e*/ 	.short	(.L_11 - .L_10)
	.align		4
.L_10:
        /*0010*/ 	.word	index@(.nv.constant0.triton_mm)
        /*0014*/ 	.short	0x0160
        /*0016*/ 	.short	0x0020


	//----- nvinfo : EIATTR_CBANK_PARAM_SIZE
	.align		4
.L_11:
        /*0018*/ 	.byte	0x03, 0x19
        /*001a*/ 	.short	0x0020


	//----- nvinfo : EIATTR_KPARAM_INFO
	.align		4
        /*001c*/ 	.byte	0x04, 0x17
        /*001e*/ 	.short	(.L_13 - .L_12)
.L_12:
        /*0020*/ 	.word	0x00000000
        /*0024*/ 	.short	0x0003
        /*0026*/ 	.short	0x0018
        /*0028*/ 	.byte	0x00, 0xf4, 0x21, 0x00


	//----- nvinfo : EIATTR_KPARAM_INFO
	.align		4
.L_13:
        /*002c*/ 	.byte	0x04, 0x17
        /*002e*/ 	.short	(.L_15 - .L_14)
.L_14:
        /*0030*/ 	.word	0x00000000
        /*0034*/ 	.short	0x0002
        /*0036*/ 	.short	0x0010
        /*0038*/ 	.byte	0x00, 0xf4, 0x21, 0x00


	//----- nvinfo : EIATTR_KPARAM_INFO
	.align		4
.L_15:
        /*003c*/ 	.byte	0x04, 0x17
        /*003e*/ 	.short	(.L_17 - .L_16)
.L_16:
        /*0040*/ 	.word	0x00000000
        /*0044*/ 	.short	0x0001
        /*0046*/ 	.short	0x0008
        /*0048*/ 	.byte	0x00, 0xf4, 0x21, 0x00


	//----- nvinfo : EIATTR_KPARAM_INFO
	.align		4
.L_17:
        /*004c*/ 	.byte	0x04, 0x17
        /*004e*/ 	.short	(.L_19 - .L_18)
.L_18:
        /*0050*/ 	.word	0x00000000
        /*0054*/ 	.short	0x0000
        /*0056*/ 	.short	0x0000
        /*0058*/ 	.byte	0x00, 0xf4, 0x21, 0x00


	//----- nvinfo : EIATTR_MAXREG_COUNT
	.align		4
.L_19:
        /*005c*/ 	.byte	0x03, 0x1b
        /*005e*/ 	.short	0x00ff


	//----- nvinfo : EIATTR_EXIT_INSTR_OFFSETS
	.align		4
        /*0060*/ 	.byte	0x04, 0x1c
        /*0062*/ 	.short	(.L_21 - .L_20)


	//   ....[0]....
.L_20:
        /*0064*/ 	.word	0x00003f00


	//   ....[1]....
        /*0068*/ 	.word	0x00003f50


	//----- nvinfo : EIATTR_REQNTID
	.align		4
.L_21:
        /*006c*/ 	.byte	0x04, 0x10
        /*006e*/ 	.short	(.L_23 - .L_22)
.L_22:
        /*0070*/ 	.word	0x00000100
        /*0074*/ 	.word	0x00000001
        /*0078*/ 	.word	0x00000001
.L_23:


//--------------------- .nv.callgraph             --------------------------
	.section	.nv.callgraph,"",@"SHT_CUDA_CALLGRAPH"
	.align	4
	.sectionentsize	8
	.align		4
        /*0000*/ 	.word	0x00000000
	.align		4
        /*0004*/ 	.word	0xffffffff
	.align		4
        /*0008*/ 	.word	0x00000000
	.align		4
        /*000c*/ 	.word	0xfffffffe
	.align		4
        /*0010*/ 	.word	0x00000000
	.align		4
        /*0014*/ 	.word	0xfffffffd
	.align		4
        /*0018*/ 	.word	0x00000000
	.align		4
        /*001c*/ 	.word	0xfffffffc


//--------------------- .nv.rel.action            --------------------------
	.section	.nv.rel.action,"",@"SHT_CUDA_RELOCINFO"
	.align	8
	.sectionentsize	8
        /*0000*/ 	.byte	0x73, 0x00, 0x00, 0x00, 0x00, 0x00, 0x00, 0x00, 0x00, 0x00, 0x00, 0x11, 0x25, 0x00, 0x05, 0x36


//--------------------- .nv.constant0.triton_mm   --------------------------
	.section	.nv.constant0.triton_mm,"a",@progbits
	.sectionflags	@""
	.align	4
.nv.constant0.triton_mm:
	.zero		384


//--------------------- .text.triton_mm           --------------------------
	.section	.text.triton_mm,"ax",@progbits
	.sectionflags	@"SHF_BARRIERS=1"
	.sectioninfo	@"SHI_REGISTERS=251"
	.align	128
        .global         triton_mm
        .type           triton_mm,@function
        .size           triton_mm,(.L_x_2 - triton_mm)
        .other          triton_mm,@"STO_CUDA_ENTRY STV_DEFAULT"
triton_mm:
.text.triton_mm:
[----:B------:R-:W-:Y:S02]  /*0000*/  IMAD.MOV.U32 R1, RZ, RZ, c[0x0][0x28] ;  /* 0x00000a00ff017624 */ /* 0x000fe400078e00ff */
[----:B------:R-:W1:Y:S01]  /*0010*/  S2UR UR7, SR_CTAID.X ;  /* 0x00000000000779c3 */ /* 0x000e620000002500 */
[----:B------:R-:W2:Y:S01]  /*0020*/  S2R R4, SR_CTAID.X ;  /* 0x0000000000047919 */ /* 0x000ea20000002500 */
[----:B------:R-:W-:Y:S01]  /*0030*/  CS2R R128, SRZ ;  /* 0x0000000000807805 */ /* 0x000fe2000001ff00 */
[----:B------:R-:W-:Y:S01]  /*0040*/  CS2R R130, SRZ ;  /* 0x0000000000827805 */ /* 0x000fe2000001ff00 */
[----:B------:R-:W-:Y:S01]  /*0050*/  CS2R R132, SRZ ;  /* 0x0000000000847805 */ /* 0x000fe2000001ff00 */
[----:B------:R-:W3:Y:S01]  /*0060*/  S2R R13, SR_TID.X ;  /* 0x00000000000d7919 */ /* 0x000ee20000002100 */
[----:B------:R-:W-:Y:S01]  /*0070*/  CS2R R134, SRZ ;  /* 0x0000000000867805 */ /* 0x000fe2000001ff00 */
        /* <DEDUP_REMOVED lines=17> */
[----:B-1----:R-:W-:Y:S01]  /*0190*/  UIMAD.WIDE UR4, UR7, 0x2aaaaaab, URZ ;  /* 0x2aaaaaab070478a5 */ /* 0x002fe2000f8e023f */
[----:B--2---:R-:W-:Y:S01]  /*01a0*/  IABS R4, R4 ;  /* 0x0000000400047213 */ /* 0x004fe20000000000 */
[----:B------:R-:W-:Y:S01]  /*01b0*/  UISETP.GE.AND UP1, UPT, UR7, URZ, UPT ;  /* 0x0000003f0700728c */ /* 0x000fe2000bf26270 */
[----:B------:R-:W-:Y:S01]  /*01c0*/  CS2R R142, SRZ ;  /* 0x00000000008e7805 */ /* 0x000fe2000001ff00 */
[----:B------:R-:W-:Y:S01]  /*01d0*/  USHF.R.U32.HI UR4, URZ, 0x1f, UR5 ;  /* 0x0000001f3f047899 */ /* 0x000fe20008011605 */
[----:B---3--:R-:W-:Y:S01]  /*01e0*/  IMAD.SHL.U32 R247, R13, 0x2, RZ ;  /* 0x000000020df77824 */ /* 0x008fe200078e00ff */
[----:B------:R-:W-:Y:S01]  /*01f0*/  SHF.R.U32.HI R228, RZ, 0x2, R13 ;  /* 0x00000002ffe47819 */ /* 0x000fe2000001160d */
[----:B------:R-:W-:Y:S01]  /*0200*/  CS2R R40, SRZ ;  /* 0x0000000000287805 */ /* 0x000fe2000001ff00 */
[----:B------:R-:W-:Y:S01]  /*0210*/  ULEA.HI.SX32 UR8, UR5, UR4, 0x1c ;  /* 0x0000000405087291 */ /* 0x000fe2000f8fe23f */
[----:B------:R-:W-:Y:S01]  /*0220*/  CS2R R42, SRZ ;  /* 0x00000000002a7805 */ /* 0x000fe2000001ff00 */
[----:B------:R-:W-:Y:S01]  /*0230*/  LOP3.LUT R7, R247, 0x30, RZ, 0xc0, !PT ;  /* 0x00000030f7077812 */ /* 0x000fe200078ec0ff */
[----:B------:R-:W-:Y:S01]  /*0240*/  UMOV UR4, 0xfffffff8 ;  /* 0xfffffff800047882 */ /* 0x000fe20000000000 */
[----:B------:R-:W-:Y:S01]  /*0250*/  CS2R R44, SRZ ;  /* 0x00000000002c7805 */ /* 0x000fe2000001ff00 */
[----:B------:R-:W-:Y:S01]  /*0260*/  UIMAD UR4, UR8, UR4, 0x1d ;  /* 0x0000001d080474a4 */ /* 0x000fe2000f8e0204 */
[----:B------:R-:W-:Y:S01]  /*0270*/  CS2R R46, SRZ ;  /* 0x00000000002e7805 */ /* 0x000fe2000001ff00 */
[----:B------:R-:W-:Y:S01]  /*0280*/  UIMAD UR10, UR8, -0x60, UR7 ;  /* 0xffffffa0080a78a4 */ /* 0x000fe2000f8e0207 */
[----:B------:R-:W-:Y:S01]  /*0290*/  CS2R R48, SRZ ;  /* 0x0000000000307805 */ /* 0x000fe2000001ff00 */
[----:B------:R-:W-:Y:S01]  /*02a0*/  UISETP.LT.AND UP0, UPT, UR4, 0x8, UPT ;  /* 0x000000080400788c */ /* 0x000fe2000bf01270 */
[----:B------:R-:W-:Y:S01]  /*02b0*/  CS2R R50, SRZ ;  /* 0x0000000000327805 */ /* 0x000fe2000001ff00 */
[----:B------:R-:W-:Y:S01]  /*02c0*/  CS2R R52, SRZ ;  /* 0x0000000000347805 */ /* 0x000fe2000001ff00 */
[----:B------:R-:W-:Y:S01]  /*02d0*/  CS2R R54, SRZ ;  /* 0x0000000000367805 */ /* 0x000fe2000001ff00 */
[----:B------:R-:W-:Y:S01]  /*02e0*/  USEL UR9, UR4, 0x8, UP0 ;  /* 0x0000000804097887 */ /* 0x000fe20008000000 */
[----:B------:R-:W-:Y:S01]  /*02f0*/  IMAD.U32 R5, RZ, RZ, UR10 ;  /* 0x0000000aff057e24 */ /* 0x000fe2000f8e00ff */
[----:B------:R-:W-:Y:S01]  /*0300*/  CS2R R56, SRZ ;  /* 0x0000000000387805 */ /* 0x000fe2000001ff00 */
[----:B------:R-:W-:Y:S01]  /*0310*/  UMOV UR4, URZ ;  /* 0x0000003f00047c82 */ /* 0x000fe20008000000 */
[----:B------:R-:W-:Y:S01]  /*0320*/  CS2R R58, SRZ ;  /* 0x00000000003a7805 */ /* 0x000fe2000001ff00 */
[----:B------:R-:W-:Y:S01]  /*0330*/  CS2R R60, SRZ ;  /* 0x00000000003c7805 */ /* 0x000fe2000001ff00 */
[----:B------:R-:W-:Y:S01]  /*0340*/  IMAD.U32 R3, RZ, RZ, UR9 ;  /* 0x00000009ff037e24 */ /* 0x000fe2000f8e00ff */
[----:B------:R-:W-:Y:S01]  /*0350*/  CS2R R62, SRZ ;  /* 0x00000000003e7805 */ /* 0x000fe2000001ff00 */
[----:B------:R-:W-:Y:S01]  /*0360*/  CS2R R64, SRZ ;  /* 0x0000000000407805 */ /* 0x000fe2000001ff00 */
[----:B------:R-:W-:Y:S01]  /*0370*/  CS2R R66, SRZ ;  /* 0x0000000000427805 */ /* 0x000fe2000001ff00 */
[----:B------:R-:W-:Y:S01]  /*0380*/  CS2R R68, SRZ ;  /* 0x0000000000447805 */ /* 0x000fe2000001ff00 */
[----:B------:R-:W-:Y:S01]  /*0390*/  IABS R6, R3 ;  /* 0x0000000300067213 */ /* 0x000fe20000000000 */
[----:B------:R-:W-:Y:S01]  /*03a0*/  CS2R R70, SRZ ;  /* 0x0000000000467805 */ /* 0x000fe2000001ff00 */
[----:B------:R-:W-:Y:S01]  /*03b0*/  CS2R R72, SRZ ;  /* 0x0000000000487805 */ /* 0x000fe2000001ff00 */
[----:B------:R-:W-:Y:S01]  /*03c0*/  CS2R R74, SRZ ;  /* 0x00000000004a7805 */ /* 0x000fe2000001ff00 */
[----:B------:R1:W2:Y:S01]  /*03d0*/  R2UR UR14, R6 ;  /* 0x00000000060e73c2 */ /* 0x0002a200000e0000 */
[----:B------:R-:W-:Y:S01]  /*03e0*/  CS2R R76, SRZ ;  /* 0x00000000004c7805 */ /* 0x000fe2000001ff00 */
[----:B------:R-:W-:Y:S01]  /*03f0*/  CS2R R78, SRZ ;  /* 0x00000000004e7805 */ /* 0x000fe2000001ff00 */
[----:B------:R-:W-:Y:S01]  /*0400*/  CS2R R80, SRZ ;  /* 0x0000000000507805 */ /* 0x000fe2000001ff00 */
[----:B------:R-:W-:Y:S01]  /*0410*/  CS2R R82, SRZ ;  /* 0x0000000000527805 */ /* 0x000fe2000001ff00 */
[----:B------:R-:W-:Y:S01]  /*0420*/  CS2R R84, SRZ ;  /* 0x0000000000547805 */ /* 0x000fe2000001ff00 */
[----:B------:R-:W-:Y:S01]  /*0430*/  CS2R R86, SRZ ;  /* 0x0000000000567805 */ /* 0x000fe2000001ff00 */
[----:B------:R-:W-:Y:S01]  /*0440*/  CS2R R188, SRZ ;  /* 0x0000000000bc7805 */ /* 0x000fe2000001ff00 */
[----:B-1----:R-:W-:Y:S01]  /*0450*/  IABS R6, R5 ;  /* 0x0000000500067213 */ /* 0x002fe20000000000 */
[----:B------:R-:W-:Y:S01]  /*0460*/  CS2R R190, SRZ ;  /* 0x0000000000be7805 */ /* 0x000fe2000001ff00 */
[----:B------:R-:W-:Y:S01]  /*0470*/  IABS R5, R3 ;  /* 0x0000000300057213 */ /* 0x000fe20000000000 */
[----:B------:R-:W-:Y:S01]  /*0480*/  IMAD.MOV.U32 R3, RZ, RZ, R4 ;  /* 0x000000ffff037224 */ /* 0x000fe200078e0004 */
[----:B------:R1:W3:Y:S01]  /*0490*/  R2UR UR13, R6 ;  /* 0x00000000060d73c2 */ /* 0x0002e200000e0000 */
[----:B------:R-:W-:Y:S01]  /*04a0*/  CS2R R184, SRZ ;  /* 0x0000000000b87805 */ /* 0x000fe2000001ff00 */
[----:B------:R-:W-:Y:S01]  /*04b0*/  CS2R R186, SRZ ;  /* 0x0000000000ba7805 */ /* 0x000fe2000001ff00 */
[----:B------:R-:W-:Y:S01]  /*04c0*/  IMAD.MOV R5, RZ, RZ, -R5 ;  /* 0x000000ffff057224 */ /* 0x000fe200078e0a05 */
[----:B------:R-:W-:Y:S01]  /*04d0*/  CS2R R180, SRZ ;  /* 0x0000000000b47805 */ /* 0x000fe2000001ff00 */
[----:B------:R-:W-:Y:S01]  /*04e0*/  CS2R R182, SRZ ;  /* 0x0000000000b67805 */ /* 0x000fe2000001ff00 */
[----:B------:R-:W-:Y:S01]  /*04f0*/  CS2R R176, SRZ ;  /* 0x0000000000b07805 */ /* 0x000fe2000001ff00 */
[----:B------:R-:W-:Y:S01]  /*0500*/  CS2R R178, SRZ ;  /* 0x0000000000b27805 */ /* 0x000fe2000001ff00 */
[----:B------:R4:W1:Y:S01]  /*0510*/  R2UR UR11, R3 ;  /* 0x00000000030b73c2 */ /* 0x00086200000e0000 */
[----:B------:R-:W-:Y:S01]  /*0520*/  CS2R R172, SRZ ;  /* 0x0000000000ac7805 */ /* 0x000fe2000001ff00 */
[----:B------:R-:W-:Y:S01]  /*0530*/  CS2R R174, SRZ ;  /* 0x0000000000ae7805 */ /* 0x000fe2000001ff00 */
[----:B--2---:R-:W2:Y:S05]  /*0540*/  I2F.RP R0, UR14 ;  /* 0x0000000e00007d06 */ /* 0x004eaa0008209400 */
[----:B------:R1:W1:Y:S01]  /*0550*/  R2UR UR12, R5 ;  /* 0x00000000050c73c2 */ /* 0x00026200000e0000 */
[----:B----4-:R-:W-:-:S04]  /*0560*/  SHF.R.U32.HI R3, RZ, 0x3, R13 ;  /* 0x00000003ff037819 */ /* 0x010fc8000001160d */
[----:B------:R-:W-:Y:S01]  /*0570*/  SGXT.U32 R3, R3, 0x4 ;  /* 0x000000040303781a */ /* 0x000fe20000000000 */
[----:B--2---:R-:W2:Y:S02]  /*0580*/  MUFU.RCP R0, R0 ;  /* 0x0000000000007308 */ /* 0x004ea40000001000 */
[----:B--2---:R-:W-:Y:S01]  /*0590*/  IADD3 R2, R0, 0xffffffe, RZ ;  /* 0x0ffffffe00027810 */ /* 0x004fe20007ffe0ff */
[----:B------:R-:W-:-:S05]  /*05a0*/  IMAD.SHL.U32 R0, R13, 0x10, RZ ;  /* 0x000000100d007824 */ /* 0x000fca00078e00ff */
[----:B------:R-:W2:Y:S01]  /*05b0*/  F2I.FTZ.U32.TRUNC.NTZ R2, R2 ;  /* 0x0000000200027305 */ /* 0x000ea2000021f000 */
[C---:B------:R-:W-:Y:S02]  /*05c0*/  LOP3.LUT R4, R0.reuse, 0x40, RZ, 0xc0, !PT ;  /* 0x0000004000047812 */ /* 0x040fe400078ec0ff */
[C---:B-1----:R-:W-:Y:S02]  /*05d0*/  LOP3.LUT R6, R0.reuse, 0x60, RZ, 0xc0, !PT ;  /* 0x0000006000067812 */ /* 0x042fe400078ec0ff */
[----:B------:R-:W-:Y:S02]  /*05e0*/  LOP3.LUT R5, R0, 0x10, RZ, 0xc0, !PT ;  /* 0x0000001000057812 */ /* 0x000fe400078ec0ff */
[----:B------:R-:W-:Y:S02]  /*05f0*/  LOP3.LUT R6, R6, 0x10, R13, 0xf8, !PT ;  /* 0x0000001006067812 */ /* 0x000fe400078ef80d */
[----:B------:R-:W-:Y:S02]  /*0600*/  LOP3.LUT R246, R7, 0x70, R0, 0x78, !PT ;  /* 0x0000007007f67812 */ /* 0x000fe400078e7800 */
[----:B------:R-:W-:-:S02]  /*0610*/  LOP3.LUT R10, R6, 0x60, R5, 0x1e, !PT ;  /* 0x00000060060a7812 */ /* 0x000fc400078e1e05 */
[----:B------:R-:W-:Y:S01]  /*0620*/  LOP3.LUT R5, R0, 0x20, R5, 0x2e, !PT ;  /* 0x0000002000057812 */ /* 0x000fe200078e2e05 */
[----:B--2---:R1:W2:Y:S03]  /*0630*/  R2UR UR5, R2 ;  /* 0x00000000020573c2 */ /* 0x0042a600000e0000 */
[----:B------:R-:W-:-:S04]  /*0640*/  LOP3.LUT R5, R5, 0x40, R0, 0xf8, !PT ;  /* 0x0000004005057812 */ /* 0x000fc800078ef800 */
[----:B------:R-:W-:Y:S02]  /*0650*/  LOP3.LUT R6, R5, 0x10, R13, 0x78, !PT ;  /* 0x0000001005067812 */ /* 0x000fe400078e780d */
[----:B-1----:R-:W-:-:S04]  /*0660*/  LOP3.LUT R2, R0, 0x30, RZ, 0xc0, !PT ;  /* 0x0000003000027812 */ /* 0x002fc800078ec0ff */
[----:B------:R-:W-:Y:S02]  /*0670*/  LOP3.LUT R225, R2, 0x40, RZ, 0xfc, !PT ;  /* 0x0000004002e17812 */ /* 0x000fe400078efcff */
[C---:B------:R-:W-:Y:S02]  /*0680*/  LOP3.LUT R2, R4.reuse, 0x10, R13, 0xf8, !PT ;  /* 0x0000001004027812 */ /* 0x040fe400078ef80d */
[----:B------:R-:W-:Y:S02]  /*0690*/  LOP3.LUT R4, R4, 0x30, R247, 0xf8, !PT ;  /* 0x0000003004047812 */ /* 0x000fe400078ef8f7 */
[----:B------:R-:W-:Y:S02]  /*06a0*/  LOP3.LUT R230, R225, R2, RZ, 0x3c, !PT ;  /* 0x00000002e1e67212 */ /* 0x000fe400078e3cff */
[C---:B------:R-:W-:Y:S02]  /*06b0*/  LOP3.LUT R2, R13.reuse, 0x20, RZ, 0xc0, !PT ;  /* 0x000000200d027812 */ /* 0x040fe400078ec0ff */
[----:B------:R-:W-:Y:S01]  /*06c0*/  LOP3.LUT R225, R4, R225, RZ, 0x3c, !PT ;  /* 0x000000e104e17212 */ /* 0x000fe200078e3cff */
[----:B--2---:R-:W-:Y:S01]  /*06d0*/  UIADD3 UR6, URZ, -UR5, URZ ;  /* 0x800000053f067290 */ /* 0x004fe2000fffe03f */
[----:B------:R-:W-:Y:S01]  /*06e0*/  LOP3.LUT R4, R13, 0x80, RZ, 0xc0, !PT ;  /* 0x000000800d047812 */ /* 0x000fe200078ec0ff */
[----:B------:R-:W-:Y:S01]  /*06f0*/  IMAD.SHL.U32 R9, R2, 0x2, RZ ;  /* 0x0000000202097824 */ /* 0x000fe200078e00ff */
[----:B------:R-:W-:Y:S01]  /*0700*/  SHF.R.U32.HI R11, RZ, 0x2, R2 ;  /* 0x00000002ff0b7819 */ /* 0x000fe20000011602 */
[----:B------:R-:W-:Y:S01]  /*0710*/  UIMAD UR6, UR6, UR14, URZ ;  /* 0x0000000e060672a4 */ /* 0x000fe2000f8e023f */
[----:B------:R-:W-:-:S02]  /*0720*/  LOP3.LUT R2, R0, 0x70, RZ, 0xc0, !PT ;  /* 0x0000007000027812 */ /* 0x000fc400078ec0ff */
[----:B------:R-:W-:Y:S01]  /*0730*/  SHF.R.U32.HI R4, RZ, 0x3, R4 ;  /* 0x00000003ff047819 */ /* 0x000fe20000011604 */
[----:B------:R-:W-:Y:S01]  /*0740*/  UIMAD.WIDE.U32 UR4, UR5, UR6, UR4 ;  /* 0x00000006050472a5 */ /* 0x000fe2000f8e0004 */
[--C-:B------:R-:W-:Y:S02]  /*0750*/  LOP3.LUT R232, R2, 0x10, R13.reuse, 0x78, !PT ;  /* 0x0000001002e87812 */ /* 0x100fe400078e780d */
[--C-:B------:R-:W-:Y:S02]  /*0760*/  LOP3.LUT R2, R4, 0x8, R13.reuse, 0xf8, !PT ;  /* 0x0000000804027812 */ /* 0x100fe400078ef80d */
[----:B------:R-:W-:Y:S02]  /*0770*/  LOP3.LUT R8, R3, R4, RZ, 0xfc, !PT ;  /* 0x0000000403087212 */ /* 0x000fe400078efcff */
[----:B------:R-:W-:Y:S01]  /*0780*/  UMOV UR6, UR5 ;  /* 0x0000000500067c82 */ /* 0x000fe20008000000 */
[--C-:B------:R-:W-:Y:S01]  /*0790*/  LOP3.LUT R2, R2, 0x7, R13.reuse, 0xf8, !PT ;  /* 0x0000000702027812 */ /* 0x100fe200078ef80d */
[----:B------:R-:W-:Y:S01]  /*07a0*/  UIMAD.WIDE.U32 UR4, UR6, UR11, URZ ;  /* 0x0000000b060472a5 */ /* 0x000fe2000f8e003f */
[--C-:B------:R-:W-:Y:S01]  /*07b0*/  LOP3.LUT R4, R4, 0xf, R13.reuse, 0xf8, !PT ;  /* 0x0000000f04047812 */ /* 0x100fe200078ef80d */
[----:B---3--:R-:W-:Y:S01]  /*07c0*/  UIMAD.WIDE.U32 UR6, UR6, UR13, URZ ;  /* 0x0000000d060672a5 */ /* 0x008fe2000f8e003f */
[C-C-:B------:R-:W-:Y:S01]  /*07d0*/  LOP3.LUT R227, R11.reuse, 0x10, R228.reuse, 0xf8, !PT ;  /* 0x000000100be37812 */ /* 0x140fe200078ef8e4 */
[----:B------:R-:W-:Y:S01]  /*07e0*/  UIMAD UR5, UR5, UR12, UR11 ;  /* 0x0000000c050572a4 */ /* 0x000fe2000f8e020b */
[----:B------:R-:W-:Y:S01]  /*07f0*/  IMAD.SHL.U32 R2, R2, 0x80, RZ ;  /* 0x0000008002027824 */ /* 0x000fe200078e00ff */
[----:B------:R-:W-:Y:S01]  /*0800*/  UIMAD UR6, UR7, UR12, UR13 ;  /* 0x0000000c070672a4 */ /* 0x000fe2000f8e020d */
[----:B------:R-:W-:Y:S01]  /*0810*/  LOP3.LUT R9, R246, R9, RZ, 0x3c, !PT ;  /* 0x00000009f6097212 */ /* 0x000fe200078e3cff */
[----:B------:R-:W-:Y:S01]  /*0820*/  UISETP.GT.U32.AND UP2, UPT, UR14, UR5, UPT ;  /* 0x000000050e00728c */ /* 0x000fe2000bf44070 */
[--C-:B------:R-:W-:Y:S01]  /*0830*/  LOP3.LUT R33, R11, 0x7, R13.reuse, 0xf8, !PT ;  /* 0x000000070b217812 */ /* 0x100fe200078ef80d */
[----:B------:R-:W-:Y:S01]  /*0840*/  UISETP.GT.U32.AND UP0, UPT, UR14, UR6, UPT ;  /* 0x000000060e00728c */ /* 0x000fe2000bf04070 */
[C---:B------:R-:W-:Y:S01]  /*0850*/  IADD3 R237, R2.reuse, 0x1000, RZ ;  /* 0x0000100002ed7810 */ /* 0x040fe20007ffe0ff */
[----:B------:R-:W-:Y:S01]  /*0860*/  ULOP3.LUT UR4, URZ, UR9, URZ, 0x33, !UPT ;  /* 0x000000093f047292 */ /* 0x000fe2000f8e333f */
[----:B------:R-:W-:Y:S01]  /*0870*/  IADD3 R233, R2, 0x2000, RZ ;  /* 0x0000200002e97810 */ /* 0x000fe20007ffe0ff */
[----:B------:R-:W-:Y:S01]  /*0880*/  IMAD.SHL.U32 R243, R4, 0x80, RZ ;  /* 0x0000008004f37824 */ /* 0x000fe200078e00ff */
[----:B------:R-:W-:Y:S01]  /*0890*/  IADD3 R229, R2, 0x3000, RZ ;  /* 0x0000300002e57810 */ /* 0x000fe20007ffe0ff */
[----:B------:R-:W-:Y:S01]  /*08a0*/  IMAD.MOV.U32 R2, RZ, RZ, RZ ;  /* 0x000000ffff027224 */ /* 0x000fe200078e00ff */
[----:B------:R-:W-:Y:S01]  /*08b0*/  LOP3.LUT R227, R227, 0x7, R13, 0xf8, !PT ;  /* 0x00000007e3e37812 */ /* 0x000fe200078ef80d */
[----:B------:R-:W-:Y:S01]  /*08c0*/  IMAD R245, R8, 0x80, R9 ;  /* 0x0000008008f57824 */ /* 0x000fe200078e0209 */
[----:B------:R-:W-:Y:S01]  /*08d0*/  @!UP2 UIADD3 UR5, UR5, -UR14, URZ ;  /* 0x8000000e0505a290 */ /* 0x000fe2000fffe03f */
[-C--:B------:R-:W-:Y:S01]  /*08e0*/  LOP3.LUT R244, R243, R232.reuse, RZ, 0xfc, !PT ;  /* 0x000000e8f3f47212 */ /* 0x080fe200078efcff */
[----:B------:R-:W-:Y:S01]  /*08f0*/  @!UP0 UIADD3 UR6, UR6, -UR14, URZ ;  /* 0x8000000e06068290 */ /* 0x000fe2000fffe03f */
[C---:B------:R-:W-:Y:S01]  /*0900*/  LOP3.LUT R242, R230.reuse, R243, RZ, 0xfc, !PT ;  /* 0x000000f3e6f27212 */ /* 0x040fe200078efcff */
[----:B------:R-:W-:Y:S01]  /*0910*/  UISETP.GT.U32.AND UP4, UPT, UR14, UR5, UPT ;  /* 0x000000050e00728c */ /* 0x000fe2000bf84070 */
[-C--:B------:R-:W-:Y:S01]  /*0920*/  LOP3.LUT R240, R237, R232.reuse, RZ, 0xfc, !PT ;  /* 0x000000e8edf07212 */ /* 0x080fe200078efcff */
[----:B------:R-:W-:Y:S01]  /*0930*/  UISETP.NE.AND UP2, UPT, UR9, URZ, UPT ;  /* 0x0000003f0900728c */ /* 0x000fe2000bf45270 */
[C---:B------:R-:W-:Y:S01]  /*0940*/  LOP3.LUT R238, R230.reuse, R237, RZ, 0xfc, !PT ;  /* 0x000000ede6ee7212 */ /* 0x040fe200078efcff */
[----:B------:R-:W-:Y:S01]  /*0950*/  UISETP.GE.U32.AND UP3, UPT, UR6, UR14, UPT ;  /* 0x0000000e0600728c */ /* 0x000fe2000bf66070 */
[-C--:B------:R-:W-:Y:S01]  /*0960*/  LOP3.LUT R236, R233, R232.reuse, RZ, 0xfc, !PT ;  /* 0x000000e8e9ec7212 */ /* 0x080fe200078efcff */
[----:B------:R-:W-:Y:S01]  /*0970*/  ULOP3.LUT UR9, UR10, UR9, URZ, 0x3c, !UPT ;  /* 0x000000090a097292 */ /* 0x000fe2000f8e3c3f */
[----:B------:R-:W-:Y:S01]  /*0980*/  LOP3.LUT R234, R230, R233, RZ, 0xfc, !PT ;  /* 0x000000e9e6ea7212 */ /* 0x000fe200078efcff */
[----:B------:R-:W-:Y:S01]  /*0990*/  @!UP0 UIADD3 UR7, UR7, 0x1, URZ ;  /* 0x0000000107078890 */ /* 0x000fe2000fffe03f */
[C---:B------:R-:W-:Y:S01]  /*09a0*/  LOP3.LUT R239, R6.reuse, R237, RZ, 0xfc, !PT ;  /* 0x000000ed06ef7212 */ /* 0x040fe200078efcff */
[----:B------:R-:W-:Y:S01]  /*09b0*/  UISETP.GE.AND UP0, UPT, UR9, URZ, UPT ;  /* 0x0000003f0900728c */ /* 0x000fe2000bf06270 */
[----:B------:R-:W-:Y:S01]  /*09c0*/  LOP3.LUT R232, R229, R232, RZ, 0xfc, !PT ;  /* 0x000000e8e5e87212 */ /* 0x000fe200078efcff */
[----:B------:R-:W-:Y:S01]  /*09d0*/  @!UP4 UIADD3 UR5, UR5, -UR14, URZ ;  /* 0x8000000e0505c290 */ /* 0x000fe2000fffe03f */
[C---:B------:R-:W-:Y:S01]  /*09e0*/  LOP3.LUT R235, R6.reuse, R233, RZ, 0xfc, !PT ;  /* 0x000000e906eb7212 */ /* 0x040fe200078efcff */
[----:B------:R-:W-:Y:S01]  /*09f0*/  IMAD.SHL.U32 R227, R227, 0x80, RZ ;  /* 0x00000080e3e37824 */ /* 0x000fe200078e00ff */
[----:B------:R-:W-:Y:S01]  /*0a00*/  @UP3 UIADD3 UR7, UR7, 0x1, URZ ;  /* 0x0000000107073890 */ /* 0x000fe2000fffe03f */
[-C--:B------:R-:W-:Y:S01]  /*0a10*/  LOP3.LUT R231, R6, R229.reuse, RZ, 0xfc, !PT ;  /* 0x000000e506e77212 */ /* 0x080fe200078efcff */
[----:B------:R-:W-:Y:S01]  /*0a20*/  @!UP1 UIADD3 UR5, -UR5, URZ, URZ ;  /* 0x0000003f05059290 */ /* 0x000fe2000fffe13f */
[----:B------:R-:W-:Y:S01]  /*0a30*/  LOP3.LUT R230, R230, R229, RZ, 0xfc, !PT ;  /* 0x000000e5e6e67212 */ /* 0x000fe200078efcff */
[----:B------:R-:W-:Y:S01]  /*0a40*/  ULDC.64 UR14, c[0x0][0x118] ;  /* 0x00004600000e7ab9 */ /* 0x000fe20000000a00 */
[C---:B------:R-:W-:Y:S01]  /*0a50*/  LOP3.LUT R241, R10.reuse, R243, RZ, 0xfc, !PT ;  /* 0x000000f30af17212 */ /* 0x040fe200078efcff */
[----:B------:R-:W-:Y:S01]  /*0a60*/  USEL UR5, UR4, UR5, !UP2 ;  /* 0x0000000504057287 */ /* 0x000fe2000d000000 */
[C---:B------:R-:W-:Y:S01]  /*0a70*/  LOP3.LUT R237, R10.reuse, R237, RZ, 0xfc, !PT ;  /* 0x000000ed0aed7212 */ /* 0x040fe200078efcff */
[----:B------:R-:W-:Y:S01]  /*0a80*/  @!UP0 UIADD3 UR7, -UR7, URZ, URZ ;  /* 0x0000003f07078290 */ /* 0x000fe2000fffe13f */
[C---:B------:R-:W-:Y:S01]  /*0a90*/  LOP3.LUT R233, R10.reuse, R233, RZ, 0xfc, !PT ;  /* 0x000000e90ae97212 */ /* 0x040fe200078efcff */
[----:B------:R-:W-:Y:S01]  /*0aa0*/  ULEA UR5, UR8, UR5, 0x3 ;  /* 0x0000000508057291 */ /* 0x000fe2000f8e183f */
[----:B------:R-:W-:Y:S01]  /*0ab0*/  LOP3.LUT R229, R10, R229, RZ, 0xfc, !PT ;  /* 0x000000e50ae57212 */ /* 0x000fe200078efcff */
[----:B------:R-:W-:Y:S01]  /*0ac0*/  USEL UR4, UR4, UR7, !UP2 ;  /* 0x0000000704047287 */ /* 0x000fe2000d000000 */
[----:B------:R-:W-:Y:S01]  /*0ad0*/  LOP3.LUT R243, R6, R243, RZ, 0xfc, !PT ;  /* 0x000000f306f37212 */ /* 0x000fe200078efcff */
[----:B------:R-:W-:Y:S01]  /*0ae0*/  USHF.L.U32 UR10, UR5, 0x7, URZ ;  /* 0x00000007050a7899 */ /* 0x000fe2000800063f */
[----:B------:R-:W-:Y:S01]  /*0af0*/  IMAD.MOV.U32 R6, RZ, RZ, RZ ;  /* 0x000000ffff067224 */ /* 0x000fe200078e00ff */
[----:B------:R-:W-:Y:S01]  /*0b00*/  USHF.L.U32 UR11, UR4, 0x8, URZ ;  /* 0x00000008040b7899 */ /* 0x000fe2000800063f */
[----:B------:R-:W-:Y:S01]  /*0b10*/  LOP3.LUT R33, R33, 0x10, R228, 0xf8, !PT ;  /* 0x0000001021217812 */ /* 0x000fe200078ef8e4 */
[----:B------:R-:W-:Y:S01]  /*0b20*/  UMOV UR8, 0x1 ;  /* 0x0000000100087882 */ /* 0x000fe20000000000 */
[----:B------:R-:W-:Y:S01]  /*0b30*/  LOP3.LUT R226, R227, R246, RZ, 0xfc, !PT ;  /* 0x000000f6e3e27212 */ /* 0x000fe200078efcff */
[----:B------:R-:W-:Y:S01]  /*0b40*/  UMOV UR9, 0xffffffff ;  /* 0xffffffff00097882 */ /* 0x000fe20000000000 */
[C---:B------:R-:W-:Y:S01]  /*0b50*/  LOP3.LUT R3, R8.reuse, UR10, RZ, 0xfc, !PT ;  /* 0x0000000a08037c12 */ /* 0x040fe2000f8efcff */
[----:B------:R-:W-:Y:S01]  /*0b60*/  IMAD.U32 R5, RZ, RZ, UR11 ;  /* 0x0000000bff057e24 */ /* 0x000fe2000f8e00ff */
[----:B------:R-:W-:Y:S01]  /*0b70*/  UMOV UR6, URZ ;  /* 0x0000003f00067c82 */ /* 0x000fe20008000000 */
[----:B------:R-:W-:Y:S01]  /*0b80*/  IMAD.U32 R7, RZ, RZ, UR11 ;  /* 0x0000000bff077e24 */ /* 0x000fe2000f8e00ff */
[----:B------:R-:W-:Y:S01]  /*0b90*/  UMOV UR7, URZ ;  /* 0x0000003f00077c82 */ /* 0x000fe20008000000 */
[----:B------:R-:W-:Y:S01]  /*0ba0*/  IMAD.HI R13, R3, -0x6e5d4c3b, R2 ;  /* 0x91a2b3c5030d7827 */ /* 0x000fe200078e0202 */
[----:B------:R-:W-:Y:S01]  /*0bb0*/  LOP3.LUT R2, R8, UR11, RZ, 0xfc, !PT ;  /* 0x0000000b08027c12 */ /* 0x000fe2000f8efcff */
[----:B------:R-:W-:Y:S01]  /*0bc0*/  UMOV UR4, URZ ;  /* 0x0000003f00047c82 */ /* 0x000fe20008000000 */
[--C-:B------:R-:W-:Y:S01]  /*0bd0*/  LOP3.LUT R10, R5, 0x20, R8.reuse, 0xfe, !PT ;  /* 0x00000020050a7812 */ /* 0x100fe200078efe08 */
[----:B------:R-:W-:Y:S01]  /*0be0*/  IMAD.U32 R9, RZ, RZ, UR11 ;  /* 0x0000000bff097e24 */ /* 0x000fe2000f8e00ff */
[--C-:B------:R-:W-:Y:S01]  /*0bf0*/  LOP3.LUT R12, R7, 0x60, R8.reuse, 0xfe, !PT ;  /* 0x00000060070c7812 */ /* 0x100fe200078efe08 */
[----:B------:R-:W-:Y:S01]  /*0c00*/  IMAD.U32 R15, RZ, RZ, UR11 ;  /* 0x0000000bff0f7e24 */ /* 0x000fe2000f8e00ff */
[----:B------:R-:W-:Y:S01]  /*0c10*/  UMOV UR5, URZ ;  /* 0x0000003f00057c82 */ /* 0x000fe20008000000 */
[----:B------:R-:W-:Y:S01]  /*0c20*/  IMAD.HI R4, R2, 0x2aaaaaab, RZ ;  /* 0x2aaaaaab02047827 */ /* 0x000fe200078e02ff */
[----:B------:R-:W-:-:S02]  /*0c30*/  LOP3.LUT R14, R9, 0x80, R8, 0xfe, !PT ;  /* 0x00000080090e7812 */ /* 0x000fc400078efe08 */
[----:B------:R-:W-:Y:S01]  /*0c40*/  LOP3.LUT R16, R15, 0xa0, R8, 0xfe, !PT ;  /* 0x000000a00f107812 */ /* 0x000fe200078efe08 */
[----:B------:R-:W-:Y:S01]  /*0c50*/  IMAD.U32 R11, RZ, RZ, UR11 ;  /* 0x0000000bff0b7e24 */ /* 0x000fe2000f8e00ff */
[----:B------:R-:W-:Y:S01]  /*0c60*/  SHF.R.U32.HI R15, RZ, 0x1f, R4 ;  /* 0x0000001fff0f7819 */ /* 0x000fe20000011604 */
[----:B------:R-:W-:Y:S02]  /*0c70*/  IMAD.U32 R17, RZ, RZ, UR11 ;  /* 0x0000000bff117e24 */ /* 0x000fe4000f8e00ff */
[----:B------:R-:W-:Y:S01]  /*0c80*/  IMAD.U32 R19, RZ, RZ, UR11 ;  /* 0x0000000bff137e24 */ /* 0x000fe2000f8e00ff */
[--C-:B------:R-:W-:Y:S01]  /*0c90*/  LOP3.LUT R11, R11, 0x40, R8.reuse, 0xfe, !PT ;  /* 0x000000400b0b7812 */ /* 0x100fe200078efe08 */
[----:B------:R-:W-:Y:S01]  /*0ca0*/  IMAD.U32 R5, RZ, RZ, UR10 ;  /* 0x0000000aff057e24 */ /* 0x000fe2000f8e00ff */
[--C-:B------:R-:W-:Y:S01]  /*0cb0*/  LOP3.LUT R18, R17, 0xc0, R8.reuse, 0xfe, !PT ;  /* 0x000000c011127812 */ /* 0x100fe200078efe08 */
[----:B------:R-:W-:Y:S01]  /*0cc0*/  IMAD.U32 R7, RZ, RZ, UR10 ;  /* 0x0000000aff077e24 */ /* 0x000fe2000f8e00ff */
[--C-:B------:R-:W-:Y:S01]  /*0cd0*/  LOP3.LUT R19, R19, 0xe0, R8.reuse, 0xfe, !PT ;  /* 0x000000e013137812 */ /* 0x100fe200078efe08 */
[----:B------:R-:W-:Y:S01]  /*0ce0*/  IMAD.U32 R9, RZ, RZ, UR10 ;  /* 0x0000000aff097e24 */ /* 0x000fe2000f8e00ff */
[--C-:B------:R-:W-:Y:S01]  /*0cf0*/  LOP3.LUT R5, R5, 0x20, R8.reuse, 0xfe, !PT ;  /* 0x0000002005057812 */ /* 0x100fe200078efe08 */
[----:B------:R-:W-:Y:S01]  /*0d00*/  IMAD.SHL.U32 R33, R33, 0x80, RZ ;  /* 0x0000008021217824 */ /* 0x000fe200078e00ff */
[----:B------:R-:W-:-:S02]  /*0d10*/  LOP3.LUT R7, R7, 0x40, R8, 0xfe, !PT ;  /* 0x0000004007077812 */ /* 0x000fc400078efe08 */
[----:B------:R-:W-:Y:S02]  /*0d20*/  LOP3.LUT R9, R9, 0x60, R8, 0xfe, !PT ;  /* 0x0000006009097812 */ /* 0x000fe400078efe08 */
[----:B------:R-:W-:Y:S01]  /*0d30*/  LEA.HI R15, R4, R15, RZ, 0x17 ;  /* 0x0000000f040f7211 */ /* 0x000fe200078fb8ff */
[----:B------:R-:W-:Y:S01]  /*0d40*/  IMAD.MOV.U32 R4, RZ, RZ, RZ ;  /* 0x000000ffff047224 */ /* 0x000fe200078e00ff */
[----:B------:R-:W-:Y:S01]  /*0d50*/  SHF.R.U32.HI R8, RZ, 0x1f, R13 ;  /* 0x0000001fff087819 */ /* 0x000fe2000001160d */
[----:B------:R-:W-:Y:S01]  /*0d60*/  IMAD.HI R6, R7, -0x6e5d4c3b, R6 ;  /* 0x91a2b3c507067827 */ /* 0x000fe200078e0206 */
[----:B------:R-:W-:Y:S02]  /*0d70*/  PRMT R17, R10, 0x9910, RZ ;  /* 0x000099100a117816 */ /* 0x000fe400000000ff */
[----:B------:R-:W-:Y:S01]  /*0d80*/  LEA.HI R13, R13, R8, RZ, 0x15 ;  /* 0x000000080d0d7211 */ /* 0x000fe200078fa8ff */
[----:B------:R-:W-:Y:S01]  /*0d90*/  IMAD.HI R4, R5, -0x6e5d4c3b, R4 ;  /* 0x91a2b3c505047827 */ /* 0x000fe200078e0204 */
[----:B------:R-:W-:-:S02]  /*0da0*/  PRMT R21, R11, 0x9910, RZ ;  /* 0x000099100b157816 */ /* 0x000fc400000000ff */
[----:B------:R-:W-:Y:S01]  /*0db0*/  PRMT R22, R19, 0x9910, RZ ;  /* 0x0000991013167816 */ /* 0x000fe200000000ff */
[----:B------:R-:W-:Y:S01]  /*0dc0*/  IMAD.MOV.U32 R8, RZ, RZ, RZ ;  /* 0x000000ffff087224 */ /* 0x000fe200078e00ff */
[----:B------:R-:W-:Y:S01]  /*0dd0*/  IADD3 R91, R33, 0x2000, RZ ;  /* 0x00002000215b7810 */ /* 0x000fe20007ffe0ff */
[----:B------:R-:W-:Y:S01]  /*0de0*/  IMAD R2, R15, -0xc00, R2 ;  /* 0xfffff4000f027824 */ /* 0x000fe200078e0202 */
[----:B------:R-:W-:Y:S01]  /*0df0*/  SHF.R.U32.HI R15, RZ, 0x1f, R6 ;  /* 0x0000001fff0f7819 */ /* 0x000fe20000011606 */
[----:B------:R-:W-:Y:S01]  /*0e00*/  IMAD.HI R8, R9, -0x6e5d4c3b, R8 ;  /* 0x91a2b3c509087827 */ /* 0x000fe200078e0208 */
[----:B------:R-:W-:Y:S02]  /*0e10*/  IADD3 R224, R33, 0x1000, RZ ;  /* 0x0000100021e07810 */ /* 0x000fe40007ffe0ff */
[----:B------:R-:W-:Y:S01]  /*0e20*/  LEA.HI R15, R6, R15, RZ, 0x15 ;  /* 0x0000000f060f7211 */ /* 0x000fe200078fa8ff */
[----:B------:R-:W-:Y:S01]  /*0e30*/  IMAD R13, R13, -0xe10, R3 ;  /* 0xfffff1f00d0d7824 */ /* 0x000fe200078e0203 */
[----:B------:R-:W-:Y:S01]  /*0e40*/  SHF.R.U32.HI R3, RZ, 0x1f, R4 ;  /* 0x0000001fff037819 */ /* 0x000fe20000011604 */
[----:B------:R-:W-:Y:S01]  /*0e50*/  IMAD R20, R17, 0x2aab, RZ ;  /* 0x00002aab11147824 */ /* 0x000fe200078e02ff */
[----:B------:R-:W-:Y:S01]  /*0e60*/  SHF.R.U32.HI R17, RZ, 0x1f, R8 ;  /* 0x0000001fff117819 */ /* 0x000fe20000011608 */
[----:B------:R-:W-:Y:S01]  /*0e70*/  IMAD R21, R21, 0x2aab, RZ ;  /* 0x00002aab15157824 */ /* 0x000fe200078e02ff */
[----:B------:R-:W-:Y:S01]  /*0e80*/  LEA.HI R3, R4, R3, RZ, 0x15 ;  /* 0x0000000304037211 */ /* 0x000fe200078fa8ff */
[----:B------:R-:W-:Y:S01]  /*0e90*/  IMAD R15, R15, -0xe10, R7 ;  /* 0xfffff1f00f0f7824 */ /* 0x000fe200078e0207 */
[----:B------:R-:W-:-:S02]  /*0ea0*/  SHF.R.S32.HI R4, RZ, 0x10, R20 ;  /* 0x00000010ff047819 */ /* 0x000fc40000011414 */
[----:B------:R-:W-:Y:S01]  /*0eb0*/  LEA.HI R17, R8, R17, RZ, 0x15 ;  /* 0x0000001108117211 */ /* 0x000fe200078fa8ff */
[----:B------:R-:W-:Y:S01]  /*0ec0*/  IMAD R3, R3, -0xe10, R5 ;  /* 0xfffff1f003037824 */ /* 0x000fe200078e0205 */
[----:B------:R-:W-:Y:S01]  /*0ed0*/  LOP3.LUT R7, R4, 0xffff, RZ, 0xc0, !PT ;  /* 0x0000ffff04077812 */ /* 0x000fe200078ec0ff */
[----:B------:R-:W-:Y:S01]  /*0ee0*/  IMAD R15, R15, 0x3000, RZ ;  /* 0x000030000f0f7824 */ /* 0x000fe200078e02ff */
[----:B------:R-:W-:Y:S01]  /*0ef0*/  SHF.R.S32.HI R5, RZ, 0x10, R21 ;  /* 0x00000010ff057819 */ /* 0x000fe20000011415 */
[----:B------:R-:W-:Y:S01]  /*0f00*/  IMAD R17, R17, -0xe10, R9 ;  /* 0xfffff1f011117824 */ /* 0x000fe200078e0209 */
[----:B------:R-:W-:Y:S02]  /*0f10*/  PRMT R8, R12, 0x9910, RZ ;  /* 0x000099100c087816 */ /* 0x000fe400000000ff */
[----:B------:R-:W-:Y:S01]  /*0f20*/  SHF.R.U32.HI R4, RZ, 0xf, R7 ;  /* 0x0000000fff047819 */ /* 0x000fe20000011607 */
[----:B------:R-:W-:Y:S01]  /*0f30*/  IMAD R89, R17, 0x3000, RZ ;  /* 0x0000300011597824 */ /* 0x000fe200078e02ff */
[----:B------:R-:W-:Y:S01]  /*0f40*/  LOP3.LUT R6, R5, 0xffff, RZ, 0xc0, !PT ;  /* 0x0000ffff05067812 */ /* 0x000fe200078ec0ff */
[----:B------:R-:W-:Y:S01]  /*0f50*/  IMAD R8, R8, 0x2aab, RZ ;  /* 0x00002aab08087824 */ /* 0x000fe200078e02ff */
[----:B------:R-:W-:-:S02]  /*0f60*/  PRMT R9, R14, 0x9910, RZ ;  /* 0x000099100e097816 */ /* 0x000fc400000000ff */
[----:B------:R-:W-:Y:S02]  /*0f70*/  PRMT R20, R16, 0x9910, RZ ;  /* 0x0000991010147816 */ /* 0x000fe400000000ff */
[----:B------:R-:W-:Y:S01]  /*0f80*/  LEA.HI R4, R7, R4, RZ, 0x17 ;  /* 0x0000000407047211 */ /* 0x000fe200078fb8ff */
[----:B------:R-:W-:Y:S01]  /*0f90*/  IMAD.MOV.U32 R7, RZ, RZ, R9 ;  /* 0x000000ffff077224 */ /* 0x000fe200078e0009 */
[----:B------:R-:W-:Y:S01]  /*0fa0*/  SHF.R.U32.HI R5, RZ, 0xf, R6 ;  /* 0x0000000fff057819 */ /* 0x000fe20000011606 */
[----:B------:R-:W-:Y:S01]  /*0fb0*/  IMAD.MOV.U32 R9, RZ, RZ, R20 ;  /* 0x000000ffff097224 */ /* 0x000fe200078e0014 */
[----:B------:R-:W-:Y:S01]  /*0fc0*/  PRMT R21, R18, 0x9910, RZ ;  /* 0x0000991012157816 */ /* 0x000fe200000000ff */
[----:B------:R-:W-:Y:S01]  /*0fd0*/  IMAD R7, R7, 0x2aab, RZ ;  /* 0x00002aab07077824 */ /* 0x000fe200078e02ff */
[----:B------:R-:W-:Y:S02]  /*0fe0*/  LEA.HI R5, R6, R5, RZ, 0x17 ;  /* 0x0000000506057211 */ /* 0x000fe400078fb8ff */
[----:B------:R-:W-:Y:S01]  /*0ff0*/  SHF.R.S32.HI R6, RZ, 0x10, R8 ;  /* 0x00000010ff067819 */ /* 0x000fe20000011408 */
[----:B------:R-:W-:Y:S01]  /*1000*/  IMAD R8, R9, 0x2aab, RZ ;  /* 0x00002aab09087824 */ /* 0x000fe200078e02ff */
[----:B------:R-:W-:Y:S01]  /*1010*/  SHF.R.S32.HI R7, RZ, 0x10, R7 ;  /* 0x00000010ff077819 */ /* 0x000fe20000011407 */
[----:B------:R-:W-:Y:S01]  /*1020*/  IMAD.MOV.U32 R20, RZ, RZ, R21 ;  /* 0x000000ffff147224 */ /* 0x000fe200078e0015 */
[----:B------:R-:W-:Y:S01]  /*1030*/  LOP3.LUT R9, R6, 0xffff, RZ, 0xc0, !PT ;  /* 0x0000ffff06097812 */ /* 0x000fe200078ec0ff */
[----:B------:R-:W-:Y:S01]  /*1040*/  IMAD.MOV.U32 R21, RZ, RZ, R22 ;  /* 0x000000ffff157224 */ /* 0x000fe200078e0016 */
[----:B------:R-:W-:Y:S01]  /*1050*/  SHF.R.S32.HI R8, RZ, 0x10, R8 ;  /* 0x00000010ff087819 */ /* 0x000fe20000011408 */
[----:B------:R-:W-:Y:S01]  /*1060*/  IMAD R20, R20, 0x2aab, RZ ;  /* 0x00002aab14147824 */ /* 0x000fe200078e02ff */
[----:B------:R-:W-:Y:S01]  /*1070*/  SHF.R.U32.HI R6, RZ, 0xf, R9 ;  /* 0x0000000fff067819 */ /* 0x000fe20000011609 */
[----:B------:R-:W-:Y:S01]  /*1080*/  IMAD R21, R21, 0x2aab, RZ ;  /* 0x00002aab15157824 */ /* 0x000fe200078e02ff */
[----:B------:R-:W-:-:S02]  /*1090*/  LOP3.LUT R23, R8, 0xffff, RZ, 0xc0, !PT ;  /* 0x0000ffff08177812 */ /* 0x000fc400078ec0ff */
[----:B------:R-:W-:Y:S02]  /*10a0*/  LOP3.LUT R22, R7, 0xffff, RZ, 0xc0, !PT ;  /* 0x0000ffff07167812 */ /* 0x000fe400078ec0ff */
[----:B------:R-:W-:Y:S02]  /*10b0*/  SHF.R.U32.HI R8, RZ, 0xf, R23 ;  /* 0x0000000fff087819 */ /* 0x000fe40000011617 */
[----:B------:R-:W-:Y:S02]  /*10c0*/  LEA.HI R6, R9, R6, RZ, 0x17 ;  /* 0x0000000609067211 */ /* 0x000fe400078fb8ff */
[----:B------:R-:W-:Y:S01]  /*10d0*/  LEA.HI R8, R23, R8, RZ, 0x17 ;  /* 0x0000000817087211 */ /* 0x000fe200078fb8ff */
[----:B------:R-:W-:Y:S01]  /*10e0*/  IMAD R23, R3, 0x3000, RZ ;  /* 0x0000300003177824 */ /* 0x000fe200078e02ff */
[----:B------:R-:W-:Y:S02]  /*10f0*/  PRMT R3, R4, 0x9910, RZ ;  /* 0x0000991004037816 */ /* 0x000fe400000000ff */
[----:B------:R-:W-:-:S02]  /*1100*/  PRMT R4, R5, 0x9910, RZ ;  /* 0x0000991005047816 */ /* 0x000fc400000000ff */
[----:B------:R-:W-:Y:S01]  /*1110*/  SHF.R.U32.HI R7, RZ, 0xf, R22 ;  /* 0x0000000fff077819 */ /* 0x000fe20000011616 */
[----:B------:R-:W-:Y:S01]  /*1120*/  IMAD R3, R3, 0xc00, RZ ;  /* 0x00000c0003037824 */ /* 0x000fe200078e02ff */
[----:B------:R-:W-:Y:S01]  /*1130*/  SHF.R.S32.HI R9, RZ, 0x10, R20 ;  /* 0x00000010ff097819 */ /* 0x000fe20000011414 */
[----:B------:R-:W-:Y:S01]  /*1140*/  IMAD R4, R4, 0xc00, RZ ;  /* 0x00000c0004047824 */ /* 0x000fe200078e02ff */
[----:B------:R-:W-:Y:S01]  /*1150*/  LEA.HI R7, R22, R7, RZ, 0x17 ;  /* 0x0000000716077211 */ /* 0x000fe200078fb8ff */
[----:B------:R-:W-:Y:S01]  /*1160*/  IMAD.MOV R3, RZ, RZ, -R3 ;  /* 0x000000ffff037224 */ /* 0x000fe200078e0a03 */
[----:B------:R-:W-:Y:S01]  /*1170*/  SHF.R.S32.HI R20, RZ, 0x10, R21 ;  /* 0x00000010ff147819 */ /* 0x000fe20000011415 */
[----:B------:R-:W-:Y:S01]  /*1180*/  IMAD.MOV R4, RZ, RZ, -R4 ;  /* 0x000000ffff047224 */ /* 0x000fe200078e0a04 */
[----:B------:R-:W-:Y:S01]  /*1190*/  LOP3.LUT R22, R9, 0xffff, RZ, 0xc0, !PT ;  /* 0x0000ffff09167812 */ /* 0x000fe200078ec0ff */
[----:B------:R-:W-:Y:S01]  /*11a0*/  IMAD R21, R13, 0x3000, RZ ;  /* 0x000030000d157824 */ /* 0x000fe200078e02ff */
[----:B------:R-:W-:-:S02]  /*11b0*/  LOP3.LUT R20, R20, 0xffff, RZ, 0xc0, !PT ;  /* 0x0000ffff14147812 */ /* 0x000fc400078ec0ff */
[----:B------:R-:W-:Y:S02]  /*11c0*/  SHF.R.U32.HI R9, RZ, 0xf, R22 ;  /* 0x0000000fff097819 */ /* 0x000fe40000011616 */
[----:B------:R-:W-:Y:S02]  /*11d0*/  PRMT R3, R3, 0x7710, RZ ;  /* 0x0000771003037816 */ /* 0x000fe400000000ff */
[----:B------:R-:W-:Y:S02]  /*11e0*/  PRMT R5, R6, 0x9910, RZ ;  /* 0x0000991006057816 */ /* 0x000fe400000000ff */
[----:B------:R-:W-:Y:S01]  /*11f0*/  PRMT R4, R4, 0x7710, RZ ;  /* 0x0000771004047816 */ /* 0x000fe200000000ff */
[----:B------:R-:W-:Y:S01]  /*1200*/  IMAD.IADD R10, R10, 0x1, R3 ;  /* 0x000000010a0a7824 */ /* 0x000fe200078e0203 */
[----:B------:R-:W-:Y:S01]  /*1210*/  PRMT R6, R7, 0x9910, RZ ;  /* 0x0000991007067816 */ /* 0x000fe200000000ff */
[----:B------:R-:W-:Y:S01]  /*1220*/  IMAD R3, R5, 0xc00, RZ ;  /* 0x00000c0005037824 */ /* 0x000fe200078e02ff */
[----:B------:R-:W-:Y:S01]  /*1230*/  SHF.R.U32.HI R13, RZ, 0xf, R20 ;  /* 0x0000000fff0d7819 */ /* 0x000fe20000011614 */
[----:B------:R-:W-:Y:S01]  /*1240*/  IMAD.IADD R11, R11, 0x1, R4 ;  /* 0x000000010b0b7824 */ /* 0x000fe200078e0204 */
[----:B------:R-:W-:Y:S01]  /*1250*/  LEA.HI R9, R22, R9, RZ, 0x17 ;  /* 0x0000000916097211 */ /* 0x000fe200078fb8ff */
[----:B------:R-:W-:Y:S01]  /*1260*/  IMAD R4, R6, 0xc00, RZ ;  /* 0x00000c0006047824 */ /* 0x000fe200078e02ff */
[----:B------:R-:W-:Y:S01]  /*1270*/  PRMT R8, R8, 0x9910, RZ ;  /* 0x0000991008087816 */ /* 0x000fe200000000ff */
[----:B------:R-:W-:Y:S01]  /*1280*/  IMAD.MOV R5, RZ, RZ, -R3 ;  /* 0x000000ffff057224 */ /* 0x000fe200078e0a03 */
[----:B------:R-:W-:Y:S01]  /*1290*/  LEA.HI R13, R20, R13, RZ, 0x17 ;  /* 0x0000000d140d7211 */ /* 0x000fe200078fb8ff */
[----:B------:R-:W-:Y:S01]  /*12a0*/  IMAD.MOV R4, RZ, RZ, -R4 ;  /* 0x000000ffff047224 */ /* 0x000fe200078e0a04 */
[----:B------:R-:W-:Y:S01]  /*12b0*/  PRMT R9, R9, 0x9910, RZ ;  /* 0x0000991009097816 */ /* 0x000fe200000000ff */
[----:B------:R-:W-:Y:S01]  /*12c0*/  IMAD.MOV.U32 R3, RZ, RZ, R8 ;  /* 0x000000ffff037224 */ /* 0x000fe200078e0008 */
[----:B------:R-:W-:-:S02]  /*12d0*/  PRMT R13, R13, 0x9910, RZ ;  /* 0x000099100d0d7816 */ /* 0x000fc400000000ff */
[----:B------:R-:W-:Y:S01]  /*12e0*/  PRMT R5, R5, 0x7710, RZ ;  /* 0x0000771005057816 */ /* 0x000fe200000000ff */
[----:B------:R-:W-:Y:S01]  /*12f0*/  IMAD.MOV.U32 R6, RZ, RZ, R9 ;  /* 0x000000ffff067224 */ /* 0x000fe200078e0009 */
[----:B------:R-:W-:Y:S01]  /*1300*/  PRMT R7, R4, 0x7710, RZ ;  /* 0x0000771004077816 */ /* 0x000fe200000000ff */
[----:B------:R-:W-:Y:S01]  /*1310*/  IMAD R3, R3, 0xc00, RZ ;  /* 0x00000c0003037824 */ /* 0x000fe200078e02ff */
[--C-:B------:R-:W-:Y:S01]  /*1320*/  LOP3.LUT R24, R21, 0x70, R0.reuse, 0xf8, !PT ;  /* 0x0000007015187812 */ /* 0x100fe200078ef800 */
[----:B------:R-:W-:Y:S01]  /*1330*/  IMAD.MOV.U32 R8, RZ, RZ, R13 ;  /* 0x000000ffff087224 */ /* 0x000fe200078e000d */
[--C-:B------:R-:W-:Y:S01]  /*1340*/  LOP3.LUT R22, R15, 0x70, R0.reuse, 0xf8, !PT ;  /* 0x000000700f167812 */ /* 0x100fe200078ef800 */
[----:B------:R-:W-:Y:S01]  /*1350*/  IMAD R4, R6, 0xc00, RZ ;  /* 0x00000c0006047824 */ /* 0x000fe200078e02ff */
[----:B------:R-:W-:Y:S01]  /*1360*/  LOP3.LUT R20, R23, 0x70, R0, 0xf8, !PT ;  /* 0x0000007017147812 */ /* 0x000fe200078ef800 */
[----:B------:R-:W-:Y:S01]  /*1370*/  IMAD.IADD R12, R12, 0x1, R5 ;  /* 0x000000010c0c7824 */ /* 0x000fe200078e0205 */
[----:B------:R-:W-:Y:S01]  /*1380*/  PRMT R9, R11, 0x9910, RZ ;  /* 0x000099100b097816 */ /* 0x000fe200000000ff */
[----:B------:R-:W-:Y:S01]  /*1390*/  IMAD.MOV R3, RZ, RZ, -R3 ;  /* 0x000000ffff037224 */ /* 0x000fe200078e0a03 */
[----:B------:R-:W-:Y:S01]  /*13a0*/  IADD3 R30, P1, R24, c[0x0][0x160], RZ ;  /* 0x00005800181e7a10 */ /* 0x000fe20007f3e0ff */
[----:B------:R-:W-:Y:S01]  /*13b0*/  IMAD R5, R8, 0xc00, RZ ;  /* 0x00000c0008057824 */ /* 0x000fe200078e02ff */
[----:B------:R-:W-:Y:S01]  /*13c0*/  PRMT R11, R12, 0x9910, RZ ;  /* 0x000099100c0b7816 */ /* 0x000fe200000000ff */
[----:B------:R-:W-:Y:S01]  /*13d0*/  IMAD.MOV R4, RZ, RZ, -R4 ;  /* 0x000000ffff047224 */ /* 0x000fe200078e0a04 */
[----:B------:R-:W-:Y:S01]  /*13e0*/  PRMT R3, R3, 0x7710, RZ ;  /* 0x0000771003037816 */ /* 0x000fe200000000ff */
[----:B------:R-:W-:Y:S01]  /*13f0*/  IMAD.MOV R6, RZ, RZ, -R5 ;  /* 0x000000ffff067224 */ /* 0x000fe200078e0a05 */
[----:B------:R-:W-:Y:S01]  /*1400*/  IADD3 R202, P5, R22, c[0x0][0x160], RZ ;  /* 0x0000580016ca7a10 */ /* 0x000fe20007fbe0ff */
[----:B------:R-:W-:Y:S01]  /*1410*/  IMAD.IADD R14, R14, 0x1, R7 ;  /* 0x000000010e0e7824 */ /* 0x000fe200078e0207 */
[----:B------:R-:W-:Y:S01]  /*1420*/  PRMT R5, R4, 0x7710, RZ ;  /* 0x0000771004057816 */ /* 0x000fe200000000ff */
[----:B------:R-:W-:Y:S01]  /*1430*/  IMAD R7, R2, 0x3000, RZ ;  /* 0x0000300002077824 */ /* 0x000fe200078e02ff */
[----:B------:R-:W-:Y:S01]  /*1440*/  PRMT R4, R6, 0x7710, RZ ;  /* 0x0000771006047816 */ /* 0x000fe200000000ff */
[----:B------:R-:W-:Y:S01]  /*1450*/  IMAD.IADD R2, R16, 0x1, R3 ;  /* 0x0000000110027824 */ /* 0x000fe200078e0203 */
[----:B------:R-:W-:Y:S01]  /*1460*/  LOP3.LUT R6, R89, 0x70, R0, 0xf8, !PT ;  /* 0x0000007059067812 */ /* 0x000fe200078ef800 */
[----:B------:R-:W-:Y:S01]  /*1470*/  IMAD.IADD R3, R18, 0x1, R5 ;  /* 0x0000000112037824 */ /* 0x000fe200078e0205 */
[----:B------:R-:W-:Y:S01]  /*1480*/  PRMT R5, R10, 0x9910, RZ ;  /* 0x000099100a057816 */ /* 0x000fe200000000ff */
[----:B------:R-:W-:Y:S01]  /*1490*/  IMAD.IADD R4, R19, 0x1, R4 ;  /* 0x0000000113047824 */ /* 0x000fe200078e0204 */
[----:B------:R-:W-:Y:S01]  /*14a0*/  IADD3 R204, P6, R6, c[0x0][0x160], RZ ;  /* 0x0000580006cc7a10 */ /* 0x000fe20007fde0ff */
[----:B------:R-:W-:Y:S01]  /*14b0*/  IMAD R9, R9, 0x3000, RZ ;  /* 0x0000300009097824 */ /* 0x000fe200078e02ff */
[----:B------:R-:W-:Y:S01]  /*14c0*/  LOP3.LUT R8, R7, 0x70, R0, 0xf8, !PT ;  /* 0x0000007007087812 */ /* 0x000fe200078ef800 */
[----:B------:R-:W-:Y:S01]  /*14d0*/  IMAD R5, R5, 0x3000, RZ ;  /* 0x0000300005057824 */ /* 0x000fe200078e02ff */
[----:B------:R-:W-:Y:S01]  /*14e0*/  PRMT R13, R14, 0x9910, RZ ;  /* 0x000099100e0d7816 */ /* 0x000fe200000000ff */
[----:B------:R-:W-:Y:S01]  /*14f0*/  IMAD R11, R11, 0x3000, RZ ;  /* 0x000030000b0b7824 */ /* 0x000fe200078e02ff */
[----:B------:R-:W-:Y:S01]  /*1500*/  PRMT R2, R2, 0x9910, RZ ;  /* 0x0000991002027816 */ /* 0x000fe200000000ff */
[----:B------:R-:W-:Y:S01]  /*1510*/  IMAD.MOV.U32 R34, RZ, RZ, R202 ;  /* 0x000000ffff227224 */ /* 0x000fe200078e00ca */
[----:B------:R-:W-:Y:S01]  /*1520*/  IADD3 R200, P4, R20, c[0x0][0x160], RZ ;  /* 0x0000580014c87a10 */ /* 0x000fe20007f9e0ff */
[----:B------:R-:W-:Y:S01]  /*1530*/  IMAD R13, R13, 0x3000, RZ ;  /* 0x000030000d0d7824 */ /* 0x000fe200078e02ff */
[----:B------:R-:W-:Y:S01]  /*1540*/  LEA.HI.X.SX32 R205, R6, c[0x0][0x164], 0x1, P6 ;  /* 0x0000590006cd7a11 */ /* 0x000fe200030f0eff */
[----:B------:R-:W-:Y:S01]  /*1550*/  IMAD.MOV.U32 R88, RZ, RZ, R204 ;  /* 0x000000ffff587224 */ /* 0x000fe200078e00cc */
[----:B------:R-:W-:-:S02]  /*1560*/  PRMT R37, R3, 0x9910, RZ ;  /* 0x0000991003257816 */ /* 0x000fc400000000ff */
[----:B------:R-:W-:Y:S02]  /*1570*/  IADD3 R206, P3, R8, c[0x0][0x168], RZ ;  /* 0x00005a0008ce7a10 */ /* 0x000fe40007f7e0ff */
[----:B------:R-:W-:Y:S01]  /*1580*/  LOP3.LUT R6, R5, 0x70, R0, 0xf8, !PT ;  /* 0x0000007005067812 */ /* 0x000fe200078ef800 */
[----:B------:R-:W-:Y:S01]  /*1590*/  IMAD R37, R37, 0x3000, RZ ;  /* 0x0000300025257824 */ /* 0x000fe200078e02ff */
[----:B------:R-:W-:Y:S02]  /*15a0*/  PRMT R39, R4, 0x9910, RZ ;  /* 0x0000991004277816 */ /* 0x000fe400000000ff */
[----:B------:R-:W-:Y:S02]  /*15b0*/  LEA.HI.X.SX32 R31, R24, c[0x0][0x164], 0x1, P1 ;  /* 0x00005900181f7a11 */ /* 0x000fe400008f0eff */
[----:B------:R-:W-:Y:S01]  /*15c0*/  LEA.HI.X.SX32 R35, R15, c[0x0][0x164], 0x1, P5 ;  /* 0x000059000f237a11 */ /* 0x000fe200028f0eff */
[----:B------:R-:W-:Y:S01]  /*15d0*/  IMAD R15, R2, 0x3000, RZ ;  /* 0x00003000020f7824 */ /* 0x000fe200078e02ff */
[----:B------:R-:W-:Y:S01]  /*15e0*/  LEA.HI.X.SX32 R201, R20, c[0x0][0x164], 0x1, P4 ;  /* 0x0000590014c97a11 */ /* 0x000fe200020f0eff */
[----:B------:R-:W-:Y:S01]  /*15f0*/  IMAD R39, R39, 0x3000, RZ ;  /* 0x0000300027277824 */ /* 0x000fe200078e02ff */
[----:B------:R-:W-:Y:S01]  /*1600*/  LEA.HI.X.SX32 R203, R22, c[0x0][0x164], 0x1, P5 ;  /* 0x0000590016cb7a11 */ /* 0x000fe200028f0eff */
[----:B------:R1:W-:Y:S01]  /*1610*/  LDGSTS.E.BYPASS.128 [R245+0x10000], [R30.64] ;  /* 0x100000001ef57fae */ /* 0x0003e2000b901c4e */
[----:B------:R-:W-:-:S02]  /*1620*/  LEA.HI.X.SX32 R207, R8, c[0x0][0x16c], 0x1, P3 ;  /* 0x00005b0008cf7a11 */ /* 0x000fc400018f0eff */
[C---:B------:R-:W-:Y:S01]  /*1630*/  IADD3 R16, P0, R6.reuse, c[0x0][0x168], RZ ;  /* 0x00005a0006107a10 */ /* 0x040fe20007f1e0ff */
[----:B------:R2:W-:Y:S01]  /*1640*/  LDGSTS.E.BYPASS.128 [R245+0x11000], [R200.64] ;  /* 0x11000000c8f57fae */ /* 0x0005e2000b901c4e */
[--C-:B------:R-:W-:Y:S02]  /*1650*/  LOP3.LUT R8, R9, 0x70, R0.reuse, 0xf8, !PT ;  /* 0x0000007009087812 */ /* 0x100fe400078ef800 */
[--C-:B------:R-:W-:Y:S01]  /*1660*/  LOP3.LUT R10, R11, 0x70, R0.reuse, 0xf8, !PT ;  /* 0x000000700b0a7812 */ /* 0x100fe200078ef800 */
[----:B------:R3:W-:Y:S01]  /*1670*/  LDGSTS.E.BYPASS.128 [R245+0x12000], [R202.64] ;  /* 0x12000000caf57fae */ /* 0x0007e2000b901c4e */
[--C-:B------:R-:W-:Y:S02]  /*1680*/  LOP3.LUT R2, R13, 0x70, R0.reuse, 0xf8, !PT ;  /* 0x000000700d027812 */ /* 0x100fe400078ef800 */
[----:B------:R-:W-:Y:S01]  /*1690*/  LEA.HI.X.SX32 R17, R6, c[0x0][0x16c], 0x1, P0 ;  /* 0x00005b0006117a11 */ /* 0x000fe200000f0eff */
[----:B------:R4:W-:Y:S01]  /*16a0*/  LDGSTS.E.BYPASS.128 [R245+0x13000], [R204.64] ;  /* 0x13000000ccf57fae */ /* 0x0009e2000b901c4e */
[----:B------:R-:W-:-:S02]  /*16b0*/  LOP3.LUT R4, R15, 0x70, R0, 0xf8, !PT ;  /* 0x000000700f047812 */ /* 0x000fc400078ef800 */
[----:B-1----:R-:W-:Y:S01]  /*16c0*/  LEA.HI.X.SX32 R31, R21, c[0x0][0x164], 0x1, P1 ;  /* 0x00005900151f7a11 */ /* 0x002fe200008f0eff */
[----:B------:R-:W0:Y:S01]  /*16d0*/  LDGDEPBAR ;  /* 0x00000000000079af */ /* 0x000e220000000000 */
[----:B------:R-:W-:Y:S02]  /*16e0*/  IADD3 R18, P2, R8, c[0x0][0x168], RZ ;  /* 0x00005a0008127a10 */ /* 0x000fe40007f5e0ff */
[--C-:B------:R-:W-:Y:S01]  /*16f0*/  LOP3.LUT R6, R37, 0x70, R0.reuse, 0xf8, !PT ;  /* 0x0000007025067812 */ /* 0x100fe200078ef800 */
[----:B------:R1:W-:Y:S01]  /*1700*/  LDGSTS.E.BYPASS.128 [R245], [R206.64] ;  /* 0x00000000cef57fae */ /* 0x0003e2000b901c4e */
[----:B------:R-:W-:Y:S02]  /*1710*/  IADD3 R20, P1, R10, c[0x0][0x168], RZ ;  /* 0x00005a000a147a10 */ /* 0x000fe40007f3e0ff */
[----:B------:R-:W-:Y:S01]  /*1720*/  LEA.HI.X.SX32 R89, R89, c[0x0][0x164], 0x1, P6 ;  /* 0x0000590059597a11 */ /* 0x000fe200030f0eff */
[----:B------:R1:W-:Y:S01]  /*1730*/  LDGSTS.E.BYPASS.128 [R245+0x1000], [R16.64] ;  /* 0x0100000010f57fae */ /* 0x0003e2000b901c4e */
[----:B------:R-:W-:-:S02]  /*1740*/  LOP3.LUT R0, R39, 0x70, R0, 0xf8, !PT ;  /* 0x0000007027007812 */ /* 0x000fc400078ef800 */
[----:B------:R-:W-:Y:S02]  /*1750*/  IADD3 R22, P6, R2, c[0x0][0x168], RZ ;  /* 0x00005a0002167a10 */ /* 0x000fe40007fde0ff */
[----:B------:R-:W-:Y:S02]  /*1760*/  LEA.HI.X.SX32 R3, R23, c[0x0][0x164], 0x1, P4 ;  /* 0x0000590017037a11 */ /* 0x000fe400020f0eff */
[----:B------:R-:W-:Y:S02]  /*1770*/  IADD3 R24, P5, R4, c[0x0][0x168], RZ ;  /* 0x00005a0004187a10 */ /* 0x000fe40007fbe0ff */
[----:B------:R-:W-:Y:S02]  /*1780*/  LEA.HI.X.SX32 R19, R8, c[0x0][0x16c], 0x1, P2 ;  /* 0x00005b0008137a11 */ /* 0x000fe400010f0eff */
[----:B------:R-:W-:Y:S02]  /*1790*/  IADD3 R26, P4, R6, c[0x0][0x168], RZ ;  /* 0x00005a00061a7a10 */ /* 0x000fe40007f9e0ff */
[----:B-1----:R-:W-:Y:S01]  /*17a0*/  LEA.HI.X.SX32 R207, R7, c[0x0][0x16c], 0x1, P3 ;  /* 0x00005b0007cf7a11 */ /* 0x002fe200018f0eff */
[----:B------:R1:W-:Y:S01]  /*17b0*/  LDGSTS.E.BYPASS.128 [R245+0x2000], [R18.64] ;  /* 0x0200000012f57fae */ /* 0x0003e2000b901c4e */
[----:B------:R-:W-:-:S02]  /*17c0*/  LEA.HI.X.SX32 R21, R10, c[0x0][0x16c], 0x1, P1 ;  /* 0x00005b000a157a11 */ /* 0x000fc400008f0eff */
[----:B------:R-:W-:Y:S02]  /*17d0*/  IADD3 R28, P3, R0, c[0x0][0x168], RZ ;  /* 0x00005a00001c7a10 */ /* 0x000fe40007f7e0ff */
[----:B------:R-:W-:Y:S01]  /*17e0*/  LEA.HI.X.SX32 R23, R2, c[0x0][0x16c], 0x1, P6 ;  /* 0x00005b0002177a11 */ /* 0x000fe200030f0eff */
[----:B------:R3:W-:Y:S01]  /*17f0*/  LDGSTS.E.BYPASS.128 [R245+0x3000], [R20.64] ;  /* 0x0300000014f57fae */ /* 0x0007e2000b901c4e */
[----:B------:R-:W-:Y:S01]  /*1800*/  LEA.HI.X.SX32 R25, R4, c[0x0][0x16c], 0x1, P5 ;  /* 0x00005b0004197a11 */ /* 0x000fe200028f0eff */
[----:B------:R-:W-:Y:S01]  /*1810*/  IMAD.MOV.U32 R2, RZ, RZ, R200 ;  /* 0x000000ffff027224 */ /* 0x000fe200078e00c8 */
[----:B------:R-:W-:Y:S01]  /*1820*/  LEA.HI.X.SX32 R27, R6, c[0x0][0x16c], 0x1, P4 ;  /* 0x00005b00061b7a11 */ /* 0x000fe200020f0eff */
[----:B------:R4:W-:Y:S01]  /*1830*/  LDGSTS.E.BYPASS.128 [R245+0x4000], [R22.64] ;  /* 0x0400000016f57fae */ /* 0x0009e2000b901c4e */
[----:B------:R-:W-:Y:S01]  /*1840*/  LEA.HI.X.SX32 R29, R0, c[0x0][0x16c], 0x1, P3 ;  /* 0x00005b00001d7a11 */ /* 0x000fe200018f0eff */
[----:B------:R-:W-:Y:S01]  /*1850*/  CS2R R6, SRZ ;  /* 0x0000000000067805 */ /* 0x000fe2000001ff00 */
[----:B------:R-:W-:Y:S01]  /*1860*/  LEA.HI.X.SX32 R17, R5, c[0x0][0x16c], 0x1, P0 ;  /* 0x00005b0005117a11 */ /* 0x000fe200000f0eff */
[----:B------:R4:W-:Y:S01]  /*1870*/  LDGSTS.E.BYPASS.128 [R245+0x5000], [R24.64] ;  /* 0x0500000018f57fae */ /* 0x0009e2000b901c4e */
[----:B-1----:R-:W-:Y:S01]  /*1880*/  LEA.HI.X.SX32 R19, R9, c[0x0][0x16c], 0x1, P2 ;  /* 0x00005b0009137a11 */ /* 0x002fe200010f0eff */
[----:B------:R-:W-:Y:S01]  /*1890*/  CS2R R4, SRZ ;  /* 0x0000000000047805 */ /* 0x000fe2000001ff00 */
[----:B--2---:R-:W-:Y:S01]  /*18a0*/  IADD3 R200, P2, R200, 0x100, RZ ;  /* 0x00000100c8c87810 */ /* 0x004fe20007f5e0ff */
[----:B------:R1:W-:Y:S01]  /*18b0*/  LDGSTS.E.BYPASS.128 [R245+0x6000], [R26.64] ;  /* 0x060000001af57fae */ /* 0x0003e2000b901c4e */
[----:B---3--:R-:W-:Y:S01]  /*18c0*/  LEA.HI.X.SX32 R21, R11, c[0x0][0x16c], 0x1, P1 ;  /* 0x00005b000b157a11 */ /* 0x008fe200008f0eff */
[----:B------:R-:W-:Y:S01]  /*18d0*/  CS2R R8, SRZ ;  /* 0x0000000000087805 */ /* 0x000fe2000001ff00 */
[----:B------:R-:W-:Y:S01]  /*18e0*/  IADD3 R202, P1, R202, 0x100, RZ ;  /* 0x00000100caca7810 */ /* 0x000fe20007f3e0ff */
[----:B------:R2:W-:Y:S01]  /*18f0*/  LDGSTS.E.BYPASS.128 [R245+0x7000], [R28.64] ;  /* 0x070000001cf57fae */ /* 0x0005e2000b901c4e */
[----:B----4-:R-:W-:Y:S01]  /*1900*/  LEA.HI.X.SX32 R23, R13, c[0x0][0x16c], 0x1, P6 ;  /* 0x00005b000d177a11 */ /* 0x010fe200030f0eff */
[----:B------:R-:W-:Y:S01]  /*1910*/  CS2R R10, SRZ ;  /* 0x00000000000a7805 */ /* 0x000fe2000001ff00 */
[----:B------:R-:W-:Y:S01]  /*1920*/  IADD3 R221, R33, 0x3000, RZ ;  /* 0x0000300021dd7810 */ /* 0x000fe20007ffe0ff */
[----:B------:R-:W0:Y:S01]  /*1930*/  LDGDEPBAR ;  /* 0x00000000000079af */ /* 0x000e220000000000 */
[----:B------:R-:W-:Y:S01]  /*1940*/  LEA.HI.X.SX32 R25, R15, c[0x0][0x16c], 0x1, P5 ;  /* 0x00005b000f197a11 */ /* 0x000fe200028f0eff */
[----:B------:R-:W-:Y:S01]  /*1950*/  IMAD.X R201, RZ, RZ, R35, P1 ;  /* 0x000000ffffc97224 */ /* 0x000fe200008e0623 */
[----:B------:R-:W-:Y:S01]  /*1960*/  IADD3 R218, P1, R26, 0x100, RZ ;  /* 0x000001001ada7810 */ /* 0x000fe20007f3e0ff */
[----:B------:R-:W-:Y:S01]  /*1970*/  BAR.SYNC.DEFER_BLOCKING 0x0 ;  /* 0x0000000000007b1d */ /* 0x000fe20000010000 */
[----:B-1----:R-:W-:Y:S01]  /*1980*/  LEA.HI.X.SX32 R27, R37, c[0x0][0x16c], 0x1, P4 ;  /* 0x00005b00251b7a11 */ /* 0x002fe200020f0eff */
[----:B------:R-:W-:Y:S01]  /*1990*/  CS2R R12, SRZ ;  /* 0x00000000000c7805 */ /* 0x000fe2000001ff00 */
[----:B------:R-:W-:Y:S01]  /*19a0*/  IADD3 R212, P4, R20, 0x100, RZ ;  /* 0x0000010014d47810 */ /* 0x000fe20007f9e0ff */
[----:B------:R-:W-:Y:S01]  /*19b0*/  CS2R R36, SRZ ;  /* 0x0000000000247805 */ /* 0x000fe2000001ff00 */
[----:B--2---:R-:W-:Y:S01]  /*19c0*/  LEA.HI.X.SX32 R29, R39, c[0x0][0x16c], 0x1, P3 ;  /* 0x00005b00271d7a11 */ /* 0x004fe200018f0eff */
[----:B------:R-:W-:Y:S01]  /*19d0*/  CS2R R14, SRZ ;  /* 0x00000000000e7805 */ /* 0x000fe2000001ff00 */
[----:B------:R-:W-:Y:S01]  /*19e0*/  IADD3 R210, P5, R18, 0x100, RZ ;  /* 0x0000010012d27810 */ /* 0x000fe20007fbe0ff */
[----:B------:R-:W-:Y:S01]  /*19f0*/  CS2R R38, SRZ ;  /* 0x0000000000267805 */ /* 0x000fe2000001ff00 */
[-C--:B------:R-:W-:Y:S01]  /*1a00*/  LOP3.LUT R222, R91, R246.reuse, RZ, 0xfc, !PT ;  /* 0x000000f65bde7212 */ /* 0x080fe200078efcff */
[----:B------:R-:W-:Y:S01]  /*1a10*/  IMAD.X R217, RZ, RZ, R27, P1 ;  /* 0x000000ffffd97224 */ /* 0x000fe200008e061b */
[-C--:B------:R-:W-:Y:S01]  /*1a20*/  LOP3.LUT R221, R221, R246.reuse, RZ, 0xfc, !PT ;  /* 0x000000f6dddd7212 */ /* 0x080fe200078efcff */
[----:B------:R-:W-:Y:S01]  /*1a30*/  IMAD.X R211, RZ, RZ, R21, P4 ;  /* 0x000000ffffd37224 */ /* 0x000fe200020e0615 */
[----:B------:R-:W-:Y:S01]  /*1a40*/  LOP3.LUT R223, R224, R246, RZ, 0xfc, !PT ;  /* 0x000000f6e0df7212 */ /* 0x000fe200078efcff */
[----:B------:R-:W-:Y:S01]  /*1a50*/  IMAD.X R209, RZ, RZ, R19, P5 ;  /* 0x000000ffffd17224 */ /* 0x000fe200028e0613 */
[----:B------:R-:W-:Y:S01]  /*1a60*/  @!PT LDS RZ, [RZ] ;  /* 0x00000000fffff984 */ /* 0x000fe20000000800 */
[----:B------:R-:W-:Y:S01]  /*1a70*/  @!PT LDS RZ, [RZ] ;  /* 0x00000000fffff984 */ /* 0x000fe20000000800 */
[----:B------:R-:W-:Y:S01]  /*1a80*/  @!PT LDS RZ, [RZ] ;  /* 0x00000000fffff984 */ /* 0x000fe20000000800 */
[----:B------:R1:W-:Y:S04]  /*1a90*/  LDGSTS.E.BYPASS.128 [R245+0x14000], [R30.64+0x80] ;  /* 0x140000801ef57fae */ /* 0x0003e8000b901c4e */
[----:B------:R2:W-:Y:S04]  /*1aa0*/  LDGSTS.E.BYPASS.128 [R245+0x15000], [R2.64+0x80] ;  /* 0x1500008002f57fae */ /* 0x0005e8000b901c4e */
[----:B------:R1:W-:Y:S04]  /*1ab0*/  LDGSTS.E.BYPASS.128 [R245+0x16000], [R34.64+0x80] ;  /* 0x1600008022f57fae */ /* 0x0003e8000b901c4e */
[----:B------:R1:W-:Y:S04]  /*1ac0*/  LDGSTS.E.BYPASS.128 [R245+0x17000], [R88.64+0x80] ;  /* 0x1700008058f57fae */ /* 0x0003e8000b901c4e */
[----:B------:R-:W0:Y:S01]  /*1ad0*/  LDGDEPBAR ;  /* 0x00000000000079af */ /* 0x000e220000000000 */
[----:B--2---:R-:W-:Y:S01]  /*1ae0*/  IADD3 R2, P3, R30, 0x100, RZ ;  /* 0x000001001e027810 */ /* 0x004fe20007f7e0ff */
[----:B------:R-:W-:Y:S01]  /*1af0*/  IMAD.X R3, RZ, RZ, R3, P2 ;  /* 0x000000ffff037224 */ /* 0x000fe200010e0603 */
[----:B------:R-:W-:Y:S01]  /*1b00*/  IADD3 R216, P2, R24, 0x100, RZ ;  /* 0x0000010018d87810 */ /* 0x000fe20007f5e0ff */
[----:B------:R2:W-:Y:S02]  /*1b10*/  LDGSTS.E.BYPASS.128 [R245+0x8000], [R206.64+0x80] ;  /* 0x08000080cef57fae */ /* 0x0005e4000b901c4e */
[----:B------:R-:W-:Y:S01]  /*1b20*/  IMAD.X R0, RZ, RZ, R31, P3 ;  /* 0x000000ffff007224 */ /* 0x000fe200018e061f */
[----:B------:R-:W-:Y:S01]  /*1b30*/  IADD3 R214, P3, R22, 0x100, RZ ;  /* 0x0000010016d67810 */ /* 0x000fe20007f7e0ff */
[----:B------:R1:W-:Y:S01]  /*1b40*/  LDGSTS.E.BYPASS.128 [R245+0x9000], [R16.64+0x80] ;  /* 0x0900008010f57fae */ /* 0x0003e2000b901c4e */
[----:B------:R-:W-:-:S03]  /*1b50*/  IMAD.X R215, RZ, RZ, R25, P2 ;  /* 0x000000ffffd77224 */ /* 0x000fc600010e0619 */
[----:B------:R1:W-:Y:S01]  /*1b60*/  LDGSTS.E.BYPASS.128 [R245+0xa000], [R18.64+0x80] ;  /* 0x0a00008012f57fae */ /* 0x0003e2000b901c4e */
[----:B------:R-:W-:-:S03]  /*1b70*/  IMAD.X R213, RZ, RZ, R23, P3 ;  /* 0x000000ffffd57224 */ /* 0x000fc600018e0617 */
[----:B------:R1:W-:Y:S01]  /*1b80*/  LDGSTS.E.BYPASS.128 [R245+0xb000], [R20.64+0x80] ;  /* 0x0b00008014f57fae */ /* 0x0003e2000b901c4e */
[----:B--2---:R-:W-:-:S03]  /*1b90*/  IADD3 R206, P0, R206, 0x100, RZ ;  /* 0x00000100cece7810 */ /* 0x004fc60007f1e0ff */
[----:B------:R1:W-:Y:S02]  /*1ba0*/  LDGSTS.E.BYPASS.128 [R245+0xc000], [R22.64+0x80] ;  /* 0x0c00008016f57fae */ /* 0x0003e4000b901c4e */
[----:B------:R-:W-:Y:S01]  /*1bb0*/  IMAD.X R205, RZ, RZ, R207, P0 ;  /* 0x000000ffffcd7224 */ /* 0x000fe200000e06cf */
[----:B------:R-:W-:Y:S01]  /*1bc0*/  IADD3 R204, P0, R204, 0x100, RZ ;  /* 0x00000100cccc7810 */ /* 0x000fe20007f1e0ff */
[----:B------:R1:W-:Y:S04]  /*1bd0*/  LDGSTS.E.BYPASS.128 [R245+0xd000], [R24.64+0x80] ;  /* 0x0d00008018f57fae */ /* 0x0003e8000b901c4e */
[----:B------:R1:W-:Y:S01]  /*1be0*/  LDGSTS.E.BYPASS.128 [R245+0xe000], [R26.64+0x80] ;  /* 0x0e0000801af57fae */ /* 0x0003e2000b901c4e */
[----:B------:R-:W-:Y:S01]  /*1bf0*/  IMAD.X R203, RZ, RZ, R89, P0 ;  /* 0x000000ffffcb7224 */ /* 0x000fe200000e0659 */
[----:B------:R-:W-:-:S02]  /*1c00*/  IADD3 R220, P0, R28, 0x100, RZ ;  /* 0x000001001cdc7810 */ /* 0x000fc40007f1e0ff */
[----:B------:R1:W-:Y:S03]  /*1c10*/  LDGSTS.E.BYPASS.128 [R245+0xf000], [R28.64+0x80] ;  /* 0x0f0000801cf57fae */ /* 0x0003e6000b901c4e */
[----:B------:R-:W-:Y:S01]  /*1c20*/  IMAD.X R219, RZ, RZ, R29, P0 ;  /* 0x000000ffffdb7224 */ /* 0x000fe200000e061d */
[----:B------:R-:W0:Y:S01]  /*1c30*/  LDGDEPBAR ;  /* 0x00000000000079af */ /* 0x000e220000000000 */
[----:B------:R-:W-:-:S05]  /*1c40*/  IADD3 R208, P0, R16, 0x100, RZ ;  /* 0x0000010010d07810 */ /* 0x000fca0007f1e0ff */
[----:B------:R-:W-:Y:S02]  /*1c50*/  IMAD.X R207, RZ, RZ, R17, P0 ;  /* 0x000000ffffcf7224 */ /* 0x000fe400000e0611 */
.L_x_0:
[----:B------:R-:W-:-:S04]  /*1c60*/  DEPBAR.LE SB0, 0x2 ;  /* 0x000080800000791a */ /* 0x000fc80000000000 */
[----:B------:R-:W-:Y:S01]  /*1c70*/  UIADD3 UR9, UR9, 0x1, URZ ;  /* 0x0000000109097890 */ /* 0x000fe2000fffe03f */
[----:B-1----:R-:W-:Y:S01]  /*1c80*/  IMAD.IADD R17, R246, 0x1, R227 ;  /* 0x00000001f6117824 */ /* 0x002fe200078e02e3 */
[----:B------:R-:W-:Y:S02]  /*1c90*/  UIADD3 UR8, UR8, 0x1, URZ ;  /* 0x0000000108087890 */ /* 0x000fe4000fffe03f */
[----:B------:R-:W-:Y:S02]  /*1ca0*/  UISETP.GE.AND UP0, UPT, UR9, 0x2, UPT ;  /* 0x000000020900788c */ /* 0x000fe4000bf06270 */
[----:B------:R-:W-:Y:S02]  /*1cb0*/  UISETP.GE.AND UP1, UPT, UR8, 0x2, UPT ;  /* 0x000000020800788c */ /* 0x000fe4000bf26270 */
[----:B------:R-:W-:Y:S02]  /*1cc0*/  USEL UR9, UR9, URZ, !UP0 ;  /* 0x0000003f09097287 */ /* 0x000fe4000c000000 */
[----:B------:R-:W-:-:S02]  /*1cd0*/  UISETP.GE.U32.AND UP0, UPT, UR4, 0x5e, UPT ;  /* 0x0000005e0400788c */ /* 0x000fc4000bf06070 */
[----:B------:R-:W-:Y:S01]  /*1ce0*/  ULEA UR12, UR9, 0x10000, 0xe ;  /* 0x00010000090c7891 */ /* 0x000fe2000f8e703f */
[----:B------:R-:W-:Y:S01]  /*1cf0*/  BAR.SYNC.DEFER_BLOCKING 0x0 ;  /* 0x0000000000007b1d */ /* 0x000fe20000010000 */
[----:B------:R-:W-:Y:S01]  /*1d00*/  IMAD.U32 R32, RZ, RZ, UR9 ;  /* 0x00000009ff207e24 */ /* 0x000fe2000f8e00ff */
[----:B------:R-:W-:Y:S02]  /*1d10*/  UISETP.GE.U32.AND.EX UP0, UPT, UR5, URZ, UPT, UP0 ;  /* 0x0000003f0500728c */ /* 0x000fe4000bf06100 */
[----:B------:R-:W-:Y:S01]  /*1d20*/  USEL UR8, UR8, URZ, !UP1 ;  /* 0x0000003f08087287 */ /* 0x000fe2000c800000 */
[C---:B------:R-:W-:Y:S01]  /*1d30*/  IMAD R96, R32.reuse, 0x8000, R226 ;  /* 0x0000800020607824 */ /* 0x040fe200078e02e2 */
[----:B------:R-:W-:Y:S01]  /*1d40*/  UIADD3 UR4, UP1, UR4, 0x1, URZ ;  /* 0x0000000104047890 */ /* 0x000fe2000ff3e03f */
[C---:B------:R-:W-:Y:S01]  /*1d50*/  IMAD R100, R32.reuse, 0x8000, R223 ;  /* 0x0000800020647824 */ /* 0x040fe200078e02df */
[----:B------:R-:W-:Y:S01]  /*1d60*/  PLOP3.LUT P0, PT, PT, PT, UP0, 0x80, 0x0 ;  /* 0x000000000000781c */ /* 0x000fe20003f0f008 */
[C---:B------:R-:W-:Y:S01]  /*1d70*/  IMAD R104, R32.reuse, 0x8000, R222 ;  /* 0x0000800020687824 */ /* 0x040fe200078e02de */
[----:B------:R-:W-:Y:S01]  /*1d80*/  UIADD3.X UR5, URZ, UR5, URZ, UP1, !UPT ;  /* 0x000000053f057290 */ /* 0x000fe20008ffe43f */
[----:B------:R-:W-:-:S02]  /*1d90*/  IMAD R108, R32, 0x8000, R221 ;  /* 0x00008000206c7824 */ /* 0x000fc400078e02dd */
[C---:B------:R-:W-:Y:S02]  /*1da0*/  IMAD R28, R32.reuse, 0x8000, R17 ;  /* 0x00008000201c7824 */ /* 0x040fe400078e0211 */
[----:B------:R-:W-:-:S04]  /*1db0*/  IMAD R32, R32, 0x8000, R225 ;  /* 0x0000800020207824 */ /* 0x000fc800078e02e1 */
[--C-:B------:R-:W-:Y:S01]  /*1dc0*/  IMAD.IADD R248, R227, 0x1, R32.reuse ;  /* 0x00000001e3f87824 */ /* 0x100fe200078e0220 */
[----:B------:R-:W-:Y:S04]  /*1dd0*/  LDSM.16.M88.4 R24, [R244+UR12] ;  /* 0x0000000cf418783b */ /* 0x000fe80008000200 */
[----:B------:R-:W1:Y:S04]  /*1de0*/  LDSM.16.M88.4 R96, [R96] ;  /* 0x000000006060783b */ /* 0x000e680000000200 */
[----:B------:R-:W2:Y:S04]  /*1df0*/  LDSM.16.M88.4 R100, [R100] ;  /* 0x000000006464783b */ /* 0x000ea80000000200 */
[----:B------:R-:W3:Y:S04]  /*1e00*/  LDSM.16.M88.4 R104, [R104] ;  /* 0x000000006868783b */ /* 0x000ee80000000200 */
[----:B------:R-:W4:Y:S04]  /*1e10*/  LDSM.16.M88.4 R108, [R108] ;  /* 0x000000006c6c783b */ /* 0x000f280000000200 */
[----:B------:R-:W3:Y:S04]  /*1e20*/  LDSM.16.M88.4 R112, [R28+0x4000] ;  /* 0x004000001c70783b */ /* 0x000ee80000000200 */
[----:B------:R-:W4:Y:S04]  /*1e30*/  LDSM.16.M88.4 R116, [R28+0x5000] ;  /* 0x005000001c74783b */ /* 0x000f280000000200 */
[----:B------:R-:W4:Y:S04]  /*1e40*/  LDSM.16.M88.4 R120, [R28+0x6000] ;  /* 0x006000001c78783b */ /* 0x000f280000000200 */
[----:B------:R-:W4:Y:S04]  /*1e50*/  LDSM.16.M88.4 R124, [R28+0x7000] ;  /* 0x007000001c7c783b */ /* 0x000f280000000200 */
[----:B------:R-:W4:Y:S04]  /*1e60*/  LDSM.16.M88.4 R20, [R240+UR12] ;  /* 0x0000000cf014783b */ /* 0x000f280008000200 */
[----:B------:R-:W4:Y:S04]  /*1e70*/  LDSM.16.M88.4 R16, [R236+UR12] ;  /* 0x0000000cec10783b */ /* 0x000f280008000200 */
[----:B------:R-:W4:Y:S01]  /*1e80*/  LDSM.16.M88.4 R28, [R232+UR12] ;  /* 0x0000000ce81c783b */ /* 0x000f220008000200 */
[C---:B-1----:R-:W-:Y:S03]  /*1e90*/  IMMA.16832.S8.S8.SAT R128, R24.reuse.ROW, R96.COL, R128 ;  /* 0x0000006018807237 */ /* 0x042fe60000445c80 */
[----:B------:R-:W-:Y:S04]  /*1ea0*/  LDSM.16.M88.4 R88, [R235+UR12] ;  /* 0x0000000ceb58783b */ /* 0x000fe80008000200 */
[----:B------:R-:W-:Y:S01]  /*1eb0*/  LDSM.16.M88.4 R196, [R242+UR12] ;  /* 0x0000000cf2c4783b */ /* 0x000fe20008000200 */
[C---:B--2---:R-:W-:Y:S03]  /*1ec0*/  IMMA.16832.S8.S8.SAT R132, R24.reuse.ROW, R100.COL, R132 ;  /* 0x0000006418847237 */ /* 0x044fe60000445c84 */
[----:B------:R-:W-:Y:S05]  /*1ed0*/  LDSM.16.M88.4 R192, [R238+UR12] ;  /* 0x0000000ceec0783b */ /* 0x000fea0008000200 */
[C---:B---3--:R-:W-:Y:S08]  /*1ee0*/  IMMA.16832.S8.S8.SAT R136, R24.reuse.ROW, R104.COL, R136 ;  /* 0x0000006818887237 */ /* 0x048ff00000445c88 */
[C---:B----4-:R-:W-:Y:S08]  /*1ef0*/  IMMA.16832.S8.S8.SAT R148, R24.reuse.ROW, R108.COL, R148 ;  /* 0x0000006c18947237 */ /* 0x050ff00000445c94 */
[C---:B------:R-:W-:Y:S08]  /*1f00*/  IMMA.16832.S8.S8.SAT R152, R24.reuse.ROW, R112.COL, R152 ;  /* 0x0000007018987237 */ /* 0x040ff00000445c98 */
[C---:B------:R-:W-:Y:S08]  /*1f10*/  IMMA.16832.S8.S8.SAT R160, R24.reuse.ROW, R116.COL, R160 ;  /* 0x0000007418a07237 */ /* 0x040ff00000445ca0 */
[C---:B------:R-:W-:Y:S08]  /*1f20*/  IMMA.16832.S8.S8.SAT R168, R24.reuse.ROW, R120.COL, R168 ;  /* 0x0000007818a87237 */ /* 0x040ff00000445ca8 */
[----:B------:R-:W-:Y:S01]  /*1f30*/  IMMA.16832.S8.S8.SAT R164, R24.ROW, R124.COL, R164 ;  /* 0x0000007c18a47237 */ /* 0x000fe20000445ca4 */
[----:B------:R-:W1:Y:S07]  /*1f40*/  LDSM.16.M88.4 R24, [R243+UR12] ;  /* 0x0000000cf318783b */ /* 0x000e6e0008000200 */
[C---:B------:R-:W-:Y:S08]  /*1f50*/  IMMA.16832.S8.S8.SAT R156, R20.reuse.ROW, R96.COL, R156 ;  /* 0x00000060149c7237 */ /* 0x040ff00000445c9c */
[C---:B------:R-:W-:Y:S08]  /*1f60*/  IMMA.16832.S8.S8.SAT R144, R20.reuse.ROW, R100.COL, R144 ;  /* 0x0000006414907237 */ /* 0x040ff00000445c90 */
[C---:B------:R-:W-:Y:S08]  /*1f70*/  IMMA.16832.S8.S8.SAT R140, R20.reuse.ROW, R104.COL, R140 ;  /* 0x00000068148c7237 */ /* 0x040ff00000445c8c */
[C---:B------:R-:W-:Y:S08]  /*1f80*/  IMMA.16832.S8.S8.SAT R36, R20.reuse.ROW, R108.COL, R36 ;  /* 0x0000006c14247237 */ /* 0x040ff00000445c24 */
[C---:B------:R-:W-:Y:S08]  /*1f90*/  IMMA.16832.S8.S8.SAT R40, R20.reuse.ROW, R112.COL, R40 ;  /* 0x0000007014287237 */ /* 0x040ff00000445c28 */
[C---:B------:R-:W-:Y:S08]  /*1fa0*/  IMMA.16832.S8.S8.SAT R44, R20.reuse.ROW, R116.COL, R44 ;  /* 0x00000074142c7237 */ /* 0x040ff00000445c2c */
[C---:B------:R-:W-:Y:S08]  /*1fb0*/  IMMA.16832.S8.S8.SAT R48, R20.reuse.ROW, R120.COL, R48 ;  /* 0x0000007814307237 */ /* 0x040ff00000445c30 */
[----:B------:R-:W-:Y:S01]  /*1fc0*/  IMMA.16832.S8.S8.SAT R52, R20.ROW, R124.COL, R52 ;  /* 0x0000007c14347237 */ /* 0x000fe20000445c34 */
[----:B------:R-:W2:Y:S07]  /*1fd0*/  LDSM.16.M88.4 R20, [R239+UR12] ;  /* 0x0000000cef14783b */ /* 0x000eae0008000200 */
        /* <DEDUP_REMOVED lines=8> */
[----:B------:R-:W3:Y:S07]  /*2060*/  LDSM.16.M88.4 R84, [R231+UR12] ;  /* 0x0000000ce754783b */ /* 0x000eee0008000200 */
[C---:B------:R-:W-:Y:S08]  /*2070*/  IMMA.16832.S8.S8.SAT R4, R28.reuse.ROW, R96.COL, R4 ;  /* 0x000000601c047237 */ /* 0x040ff00000445c04 */
[C---:B------:R-:W-:Y:S08]  /*2080*/  IMMA.16832.S8.S8.SAT R8, R28.reuse.ROW, R100.COL, R8 ;  /* 0x000000641c087237 */ /* 0x040ff00000445c08 */
[C---:B------:R-:W-:Y:S08]  /*2090*/  IMMA.16832.S8.S8.SAT R92, R28.reuse.ROW, R104.COL, R12 ;  /* 0x000000681c5c7237 */ /* 0x040ff00000445c0c */
[C---:B------:R-:W-:Y:S08]  /*20a0*/  IMMA.16832.S8.S8.SAT R180, R28.reuse.ROW, R116.COL, R180 ;  /* 0x000000741cb47237 */ /* 0x040ff00000445cb4 */
[----:B------:R-:W-:Y:S07]  /*20b0*/  IMMA.16832.S8.S8.SAT R176, R28.ROW, R120.COL, R176 ;  /* 0x000000781cb07237 */ /* 0x000fee0000445cb0 */
[----:B------:R-:W-:Y:S01]  /*20c0*/  IMAD.IADD R120, R224, 0x1, R32 ;  /* 0x00000001e0787824 */ /* 0x000fe200078e0220 */
[C---:B-1----:R-:W-:Y:S01]  /*20d0*/  IMMA.16832.S8.S8.SAT R128, R24.reuse.ROW, R98.COL, R128 ;  /* 0x0000006218807237 */ /* 0x042fe20000445c80 */
[----:B------:R-:W-:Y:S04]  /*20e0*/  LDSM.16.M88.4 R32, [R248+0x7000] ;  /* 0x00700000f820783b */ /* 0x000fe80000000200 */
[----:B------:R-:W-:Y:S03]  /*20f0*/  LDSM.16.M88.4 R12, [R120+0x1000] ;  /* 0x00100000780c783b */ /* 0x000fe60000000200 */
[C---:B------:R-:W-:Y:S08]  /*2100*/  IMMA.16832.S8.S8.SAT R132, R24.reuse.ROW, R102.COL, R132 ;  /* 0x0000006618847237 */ /* 0x040ff00000445c84 */
[----:B------:R-:W-:Y:S08]  /*2110*/  IMMA.16832.S8.S8.SAT R136, R24.ROW, R106.COL, R136 ;  /* 0x0000006a18887237 */ /* 0x000ff00000445c88 */
[C---:B--2---:R-:W-:Y:S08]  /*2120*/  IMMA.16832.S8.S8.SAT R156, R20.reuse.ROW, R98.COL, R156 ;  /* 0x00000062149c7237 */ /* 0x044ff00000445c9c */
[C---:B------:R-:W-:Y:S08]  /*2130*/  IMMA.16832.S8.S8.SAT R144, R20.reuse.ROW, R102.COL, R144 ;  /* 0x0000006614907237 */ /* 0x040ff00000445c90 */
[----:B------:R-:W-:Y:S08]  /*2140*/  IMMA.16832.S8.S8.SAT R140, R20.ROW, R106.COL, R140 ;  /* 0x0000006a148c7237 */ /* 0x000ff00000445c8c */
[C---:B------:R-:W-:Y:S08]  /*2150*/  IMMA.16832.S8.S8.SAT R56, R88.reuse.ROW, R98.COL, R56 ;  /* 0x0000006258387237 */ /* 0x040ff00000445c38 */
[C---:B------:R-:W-:Y:S08]  /*2160*/  IMMA.16832.S8.S8.SAT R60, R88.reuse.ROW, R102.COL, R60 ;  /* 0x00000066583c7237 */ /* 0x040ff00000445c3c */
[C---:B------:R-:W-:Y:S08]  /*2170*/  IMMA.16832.S8.S8.SAT R64, R88.reuse.ROW, R106.COL, R64 ;  /* 0x0000006a58407237 */ /* 0x040ff00000445c40 */
[C---:B------:R-:W-:Y:S08]  /*2180*/  IMMA.16832.S8.S8.SAT R68, R88.reuse.ROW, R110.COL, R68 ;  /* 0x0000006e58447237 */ /* 0x040ff00000445c44 */
[C---:B------:R-:W-:Y:S08]  /*2190*/  IMMA.16832.S8.S8.SAT R72, R88.reuse.ROW, R114.COL, R72 ;  /* 0x0000007258487237 */ /* 0x040ff00000445c48 */
[C---:B------:R-:W-:Y:S08]  /*21a0*/  IMMA.16832.S8.S8.SAT R76, R88.reuse.ROW, R118.COL, R76 ;  /* 0x00000076584c7237 */ /* 0x040ff00000445c4c */
[----:B------:R-:W-:Y:S08]  /*21b0*/  IMMA.16832.S8.S8.SAT R80, R88.ROW, R122.COL, R80 ;  /* 0x0000007a58507237 */ /* 0x000ff00000445c50 */
[C---:B------:R-:W-:Y:S08]  /*21c0*/  IMMA.16832.S8.S8.SAT R188, R28.reuse.ROW, R108.COL, R188 ;  /* 0x0000006c1cbc7237 */ /* 0x040ff00000445cbc */
[C---:B------:R-:W-:Y:S08]  /*21d0*/  IMMA.16832.S8.S8.SAT R184, R28.reuse.ROW, R112.COL, R184 ;  /* 0x000000701cb87237 */ /* 0x040ff00000445cb8 */
[----:B------:R-:W-:Y:S01]  /*21e0*/  IMMA.16832.S8.S8.SAT R172, R28.ROW, R124.COL, R172 ;  /* 0x0000007c1cac7237 */ /* 0x000fe20000445cac */
[----:B------:R-:W-:Y:S07]  /*21f0*/  LDSM.16.M88.4 R28, [R248+0x6000] ;  /* 0x00600000f81c783b */ /* 0x000fee0000000200 */
[C---:B------:R-:W-:Y:S08]  /*2200*/  IMMA.16832.S8.S8.SAT R148, R24.reuse.ROW, R110.COL, R148 ;  /* 0x0000006e18947237 */ /* 0x040ff00000445c94 */
[C---:B------:R-:W-:Y:S08]  /*2210*/  IMMA.16832.S8.S8.SAT R152, R24.reuse.ROW, R114.COL, R152 ;  /* 0x0000007218987237 */ /* 0x040ff00000445c98 */
        /* <DEDUP_REMOVED lines=8> */
[-C--:B------:R-:W-:Y:S01]  /*22a0*/  IMMA.16832.S8.S8.SAT R52, R20.ROW, R126.reuse.COL, R52 ;  /* 0x0000007e14347237 */ /* 0x080fe20000445c34 */
[----:B------:R-:W-:Y:S07]  /*22b0*/  LDSM.16.M88.4 R20, [R248+0x4000] ;  /* 0x00400000f814783b */ /* 0x000fee0000000200 */
[----:B------:R-:W-:Y:S01]  /*22c0*/  IMMA.16832.S8.S8.SAT R88, R88.ROW, R126.COL, R16 ;  /* 0x0000007e58587237 */ /* 0x000fe20000445c10 */
[----:B------:R-:W-:Y:S07]  /*22d0*/  LDSM.16.M88.4 R16, [R120+0x2000] ;  /* 0x002000007810783b */ /* 0x000fee0000000200 */
[C---:B---3--:R-:W-:Y:S01]  /*22e0*/  IMMA.16832.S8.S8.SAT R96, R84.reuse.ROW, R98.COL, R4 ;  /* 0x0000006254607237 */ /* 0x048fe20000445c04 */
[----:B------:R-:W-:Y:S07]  /*22f0*/  LDSM.16.M88.4 R4, [R248] ;  /* 0x00000000f804783b */ /* 0x000fee0000000200 */
[C---:B------:R-:W-:Y:S01]  /*2300*/  IMMA.16832.S8.S8.SAT R100, R84.reuse.ROW, R102.COL, R8 ;  /* 0x0000006654647237 */ /* 0x040fe20000445c08 */
[----:B------:R1:W-:Y:S07]  /*2310*/  LDSM.16.M88.4 R8, [R120] ;  /* 0x000000007808783b */ /* 0x0003ee0000000200 */
[C---:B------:R-:W-:Y:S01]  /*2320*/  IMMA.16832.S8.S8.SAT R104, R84.reuse.ROW, R106.COL, R92 ;  /* 0x0000006a54687237 */ /* 0x040fe20000445c5c */
[----:B------:R-:W2:Y:S07]  /*2330*/  LDSM.16.M88.4 R92, [R234+UR12] ;  /* 0x0000000cea5c783b */ /* 0x000eae0008000200 */
[C---:B------:R-:W-:Y:S01]  /*2340*/  IMMA.16832.S8.S8.SAT R116, R84.reuse.ROW, R118.COL, R180 ;  /* 0x0000007654747237 */ /* 0x040fe20000445cb4 */
[----:B------:R-:W3:Y:S07]  /*2350*/  LDSM.16.M88.4 R180, [R230+UR12] ;  /* 0x0000000ce6b4783b */ /* 0x000eee0008000200 */
[C---:B------:R-:W-:Y:S08]  /*2360*/  IMMA.16832.S8.S8.SAT R108, R84.reuse.ROW, R110.COL, R188 ;  /* 0x0000006e546c7237 */ /* 0x040ff00000445cbc */
[C---:B------:R-:W-:Y:S08]  /*2370*/  IMMA.16832.S8.S8.SAT R112, R84.reuse.ROW, R114.COL, R184 ;  /* 0x0000007254707237 */ /* 0x040ff00000445cb8 */
[C---:B-1----:R-:W-:Y:S01]  /*2380*/  IMMA.16832.S8.S8.SAT R120, R84.reuse.ROW, R122.COL, R176 ;  /* 0x0000007a54787237 */ /* 0x042fe20000445cb0 */
[----:B------:R-:W1:Y:S07]  /*2390*/  LDSM.16.M88.4 R176, [R241+UR12] ;  /* 0x0000000cf1b0783b */ /* 0x000e6e0008000200 */
[----:B------:R-:W-:Y:S01]  /*23a0*/  IMMA.16832.S8.S8.SAT R124, R84.ROW, R126.COL, R172 ;  /* 0x0000007e547c7237 */ /* 0x000fe20000445cac */
[----:B------:R-:W4:Y:S04]  /*23b0*/  LDSM.16.M88.4 R172, [R237+UR12] ;  /* 0x0000000cedac783b */ /* 0x000f280008000200 */
[----:B------:R-:W1:Y:S03]  /*23c0*/  LDSM.16.M88.4 R84, [R233+UR12] ;  /* 0x0000000ce954783b */ /* 0x000e660008000200 */
[C---:B--2---:R-:W-:Y:S08]  /*23d0*/  IMMA.16832.S8.S8.SAT R56, R92.reuse.ROW, R4.COL, R56 ;  /* 0x000000045c387237 */ /* 0x044ff00000445c38 */
[C---:B------:R-:W-:Y:S08]  /*23e0*/  IMMA.16832.S8.S8.SAT R60, R92.reuse.ROW, R8.COL, R60 ;  /* 0x000000085c3c7237 */ /* 0x040ff00000445c3c */
[C---:B------:R-:W-:Y:S08]  /*23f0*/  IMMA.16832.S8.S8.SAT R64, R92.reuse.ROW, R12.COL, R64 ;  /* 0x0000000c5c407237 */ /* 0x040ff00000445c40 */
[C---:B------:R-:W-:Y:S08]  /*2400*/  IMMA.16832.S8.S8.SAT R68, R92.reuse.ROW, R16.COL, R68 ;  /* 0x000000105c447237 */ /* 0x040ff00000445c44 */
[C---:B------:R-:W-:Y:S08]  /*2410*/  IMMA.16832.S8.S8.SAT R72, R92.reuse.ROW, R20.COL, R72 ;  /* 0x000000145c487237 */ /* 0x040ff00000445c48 */
[C---:B------:R-:W-:Y:S08]  /*2420*/  IMMA.16832.S8.S8.SAT R76, R92.reuse.ROW, R24.COL, R76 ;  /* 0x000000185c4c7237 */ /* 0x040ff00000445c4c */
[C---:B------:R-:W-:Y:S08]  /*2430*/  IMMA.16832.S8.S8.SAT R80, R92.reuse.ROW, R28.COL, R80 ;  /* 0x0000001c5c507237 */ /* 0x040ff00000445c50 */
[----:B------:R-:W-:Y:S01]  /*2440*/  IMMA.16832.S8.S8.SAT R88, R92.ROW, R32.COL, R88 ;  /* 0x000000205c587237 */ /* 0x000fe20000445c58 */
[----:B------:R-:W2:Y:S01]  /*2450*/  LDSM.16.M88.4 R92, [R229+UR12] ;  /* 0x0000000ce55c783b */ /* 0x000ea20008000200 */
[----:B------:R-:W-:-:S06]  /*2460*/  ULEA UR12, UR8, 0x10000, 0xe ;  /* 0x00010000080c7891 */ /* 0x000fcc000f8e703f */
[-C--:B------:R-:W-:Y:S08]  /*2470*/  IMMA.16832.S8.S8.SAT R148, R196.ROW, R16.reuse.COL, R148 ;  /* 0x00000010c4947237 */ /* 0x080ff00000445c94 */
[-C--:B------:R-:W-:Y:S08]  /*2480*/  IMMA.16832.S8.S8.SAT R36, R192.ROW, R16.reuse.COL, R36 ;  /* 0x00000010c0247237 */ /* 0x080ff00000445c24 */
[----:B---3--:R-:W-:Y:S08]  /*2490*/  IMMA.16832.S8.S8.SAT R108, R180.ROW, R16.COL, R108 ;  /* 0x00000010b46c7237 */ /* 0x008ff00000445c6c */
[-C--:B------:R-:W-:Y:S08]  /*24a0*/  IMMA.16832.S8.S8.SAT R152, R196.ROW, R20.reuse.COL, R152 ;  /* 0x00000014c4987237 */ /* 0x080ff00000445c98 */
[-C--:B------:R-:W-:Y:S08]  /*24b0*/  IMMA.16832.S8.S8.SAT R40, R192.ROW, R20.reuse.COL, R40 ;  /* 0x00000014c0287237 */ /* 0x080ff00000445c28 */
[----:B------:R-:W-:Y:S07]  /*24c0*/  IMMA.16832.S8.S8.SAT R112, R180.ROW, R20.COL, R112 ;  /* 0x00000014b4707237 */ /* 0x000fee0000445c70 */
[----:B------:R-:W-:Y:S01]  /*24d0*/  IADD3 R20, P2, R200, UR6, RZ ;  /* 0x00000006c8147c10 */ /* 0x000fe2000ff5e0ff */
[----:B------:R-:W-:Y:S03]  /*24e0*/  IMMA.16832.S8.S8.SAT R160, R196.ROW, R24.COL, R160 ;  /* 0x00000018c4a07237 */ /* 0x000fe60000445ca0 */
[----:B------:R-:W-:-:S05]  /*24f0*/  IADD3.X R21, R3, UR7, RZ, P2, !PT ;  /* 0x0000000703157c10 */ /* 0x000fca00097fe4ff */
[-C--:B------:R-:W-:Y:S08]  /*2500*/  IMMA.16832.S8.S8.SAT R44, R192.ROW, R24.reuse.COL, R44 ;  /* 0x00000018c02c7237 */ /* 0x080ff00000445c2c */
[----:B------:R-:W-:Y:S08]  /*2510*/  IMMA.16832.S8.S8.SAT R116, R180.ROW, R24.COL, R116 ;  /* 0x00000018b4747237 */ /* 0x000ff00000445c74 */
[C---:B------:R-:W-:Y:S08]  /*2520*/  IMMA.16832.S8.S8.SAT R128, R196.reuse.ROW, R4.COL, R128 ;  /* 0x00000004c4807237 */ /* 0x040ff00000445c80 */
[C---:B------:R-:W-:Y:S08]  /*2530*/  IMMA.16832.S8.S8.SAT R132, R196.reuse.ROW, R8.COL, R132 ;  /* 0x00000008c4847237 */ /* 0x040ff00000445c84 */
[C---:B------:R-:W-:Y:S08]  /*2540*/  IMMA.16832.S8.S8.SAT R136, R196.reuse.ROW, R12.COL, R136 ;  /* 0x0000000cc4887237 */ /* 0x040ff00000445c88 */
[C---:B------:R-:W-:Y:S08]  /*2550*/  IMMA.16832.S8.S8.SAT R168, R196.reuse.ROW, R28.COL, R168 ;  /* 0x0000001cc4a87237 */ /* 0x040ff00000445ca8 */
[----:B------:R-:W-:Y:S08]  /*2560*/  IMMA.16832.S8.S8.SAT R164, R196.ROW, R32.COL, R164 ;  /* 0x00000020c4a47237 */ /* 0x000ff00000445ca4 */
[-C--:B------:R-:W-:Y:S08]  /*2570*/  IMMA.16832.S8.S8.SAT R48, R192.ROW, R28.reuse.COL, R48 ;  /* 0x0000001cc0307237 */ /* 0x080ff00000445c30 */
[----:B------:R-:W-:Y:S07]  /*2580*/  IMMA.16832.S8.S8.SAT R120, R180.ROW, R28.COL, R120 ;  /* 0x0000001cb4787237 */ /* 0x000fee0000445c78 */
[----:B------:R-:W-:Y:S01]  /*2590*/  IADD3 R29, R245, UR12, RZ ;  /* 0x0000000cf51d7c10 */ /* 0x000fe2000fffe0ff */
[----:B-1----:R-:W-:Y:S01]  /*25a0*/  IMMA.16832.S8.S8.SAT R148, R176.ROW, R18.COL, R148 ;  /* 0x00000012b0947237 */ /* 0x002fe20000445c94 */
[----:B------:R-:W-:-:S07]  /*25b0*/  IMAD.U32 R28, RZ, RZ, UR8 ;  /* 0x00000008ff1c7e24 */ /* 0x000fce000f8e00ff */
[-C--:B----4-:R-:W-:Y:S08]  /*25c0*/  IMMA.16832.S8.S8.SAT R36, R172.ROW, R18.reuse.COL, R36 ;  /* 0x00000012ac247237 */ /* 0x090ff00000445c24 */
[-C--:B------:R-:W-:Y:S08]  /*25d0*/  IMMA.16832.S8.S8.SAT R68, R84.ROW, R18.reuse.COL, R68 ;  /* 0x0000001254447237 */ /* 0x080ff00000445c44 */
[----:B--2---:R-:W-:Y:S07]  /*25e0*/  IMMA.16832.S8.S8.SAT R188, R92.ROW, R18.COL, R108 ;  /* 0x000000125cbc7237 */ /* 0x004fee0000445c6c */
[----:B------:R-:W-:Y:S01]  /*25f0*/  IADD3 R18, P1, R2, UR6, RZ ;  /* 0x0000000602127c10 */ /* 0x000fe2000ff3e0ff */
[----:B------:R-:W-:Y:S03]  /*2600*/  IMMA.16832.S8.S8.SAT R152, R176.ROW, R22.COL, R152 ;  /* 0x00000016b0987237 */ /* 0x000fe60000445c98 */
[----:B------:R-:W-:Y:S01]  /*2610*/  IADD3.X R19, R0, UR7, RZ, P1, !PT ;  /* 0x0000000700137c10 */ /* 0x000fe20008ffe4ff */
[----:B------:R-:W-:Y:S01]  /*2620*/  BAR.SYNC.DEFER_BLOCKING 0x0 ;  /* 0x0000000000007b1d */ /* 0x000fe20000010000 */
[----:B------:R-:W-:-:S03]  /*2630*/  IADD3 R16, P1, R202, UR6, RZ ;  /* 0x00000006ca107c10 */ /* 0x000fc6000ff3e0ff */
[----:B------:R-:W-:Y:S01]  /*2640*/  IMMA.16832.S8.S8.SAT R40, R172.ROW, R22.COL, R40 ;  /* 0x00000016ac287237 */ /* 0x000fe20000445c28 */
[----:B------:R-:W-:Y:S02]  /*2650*/  IADD3.X R17, R201, UR7, RZ, P1, !PT ;  /* 0x00000007c9117c10 */ /* 0x000fe40008ffe4ff */
[----:B------:R-:W-:-:S04]  /*2660*/  IADD3 R24, P1, R206, UR6, RZ ;  /* 0x00000006ce187c10 */ /* 0x000fc8000ff3e0ff */
[----:B------:R-:W-:Y:S01]  /*2670*/  IADD3.X R25, R205, UR7, RZ, P1, !PT ;  /* 0x00000007cd197c10 */ /* 0x000fe20008ffe4ff */
[-C--:B------:R-:W-:Y:S08]  /*2680*/  IMMA.16832.S8.S8.SAT R72, R84.ROW, R22.reuse.COL, R72 ;  /* 0x0000001654487237 */ /* 0x080ff00000445c48 */
[----:B------:R-:W-:Y:S01]  /*2690*/  IMMA.16832.S8.S8.SAT R184, R92.ROW, R22.COL, R112 ;  /* 0x000000165cb87237 */ /* 0x000fe20000445c70 */
[----:B------:R-:W-:Y:S01]  /*26a0*/  @!PT LDS RZ, [RZ] ;  /* 0x00000000fffff984 */ /* 0x000fe20000000800 */
[----:B------:R-:W-:Y:S01]  /*26b0*/  @!PT LDS RZ, [RZ] ;  /* 0x00000000fffff984 */ /* 0x000fe20000000800 */
[----:B------:R-:W-:Y:S01]  /*26c0*/  @!PT LDS RZ, [RZ] ;  /* 0x00000000fffff984 */ /* 0x000fe20000000800 */
[----:B------:R1:W-:Y:S06]  /*26d0*/  LDGSTS.E.BYPASS.128 [R29], [R18.64], !P0 ;  /* 0x00000000121d7fae */ /* 0x0003ec000c101c4e */
[----:B------:R-:W-:Y:S01]  /*26e0*/  IADD3 R22, P2, R204, UR6, RZ ;  /* 0x00000006cc167c10 */ /* 0x000fe2000ff5e0ff */
[----:B------:R-:W-:Y:S01]  /*26f0*/  IMMA.16832.S8.S8.SAT R96, R180.ROW, R4.COL, R96 ;  /* 0x00000004b4607237 */ /* 0x000fe20000445c60 */
[----:B------:R2:W-:Y:S02]  /*2700*/  LDGSTS.E.BYPASS.128 [R29+0x1000], [R20.64], !P0 ;  /* 0x01000000141d7fae */ /* 0x0005e4000c101c4e */
[----:B------:R-:W-:-:S02]  /*2710*/  IADD3.X R23, R203, UR7, RZ, P2, !PT ;  /* 0x00000007cb177c10 */ /* 0x000fc400097fe4ff */
[----:B------:R3:W-:Y:S03]  /*2720*/  LDGSTS.E.BYPASS.128 [R29+0x2000], [R16.64], !P0 ;  /* 0x02000000101d7fae */ /* 0x0007e6000c101c4e */
[C---:B------:R-:W-:Y:S01]  /*2730*/  IMMA.16832.S8.S8.SAT R100, R180.reuse.ROW, R8.COL, R100 ;  /* 0x00000008b4647237 */ /* 0x040fe20000445c64 */
[----:B-1----:R-:W-:Y:S01]  /*2740*/  IADD3 R18, P1, R210, UR6, RZ ;  /* 0x00000006d2127c10 */ /* 0x002fe2000ff3e0ff */
[----:B------:R1:W-:Y:S03]  /*2750*/  LDGSTS.E.BYPASS.128 [R29+0x3000], [R22.64], !P0 ;  /* 0x03000000161d7fae */ /* 0x0003e6000c101c4e */
[----:B------:R-:W-:Y:S01]  /*2760*/  IADD3.X R19, R209, UR7, RZ, P1, !PT ;  /* 0x00000007d1137c10 */ /* 0x000fe20008ffe4ff */
[----:B------:R-:W0:Y:S02]  /*2770*/  LDGDEPBAR ;  /* 0x00000000000079af */ /* 0x000e240000000000 */
[----:B------:R-:W-:Y:S01]  /*2780*/  IMMA.16832.S8.S8.SAT R104, R180.ROW, R12.COL, R104 ;  /* 0x0000000cb4687237 */ /* 0x000fe20000445c68 */
[----:B---3--:R-:W-:-:S04]  /*2790*/  IADD3 R16, P1, R214, UR6, RZ ;  /* 0x00000006d6107c10 */ /* 0x008fc8000ff3e0ff */
[----:B------:R-:W-:-:S03]  /*27a0*/  IADD3.X R17, R213, UR7, RZ, P1, !PT ;  /* 0x00000007d5117c10 */ /* 0x000fc60008ffe4ff */
[----:B------:R-:W-:Y:S08]  /*27b0*/  IMMA.16832.S8.S8.SAT R124, R180.ROW, R32.COL, R124 ;  /* 0x00000020b47c7237 */ /* 0x000ff00000445c7c */
[-C--:B------:R-:W-:Y:S08]  /*27c0*/  IMMA.16832.S8.S8.SAT R160, R176.ROW, R26.reuse.COL, R160 ;  /* 0x0000001ab0a07237 */ /* 0x080ff00000445ca0 */
[-C--:B------:R-:W-:Y:S08]  /*27d0*/  IMMA.16832.S8.S8.SAT R44, R172.ROW, R26.reuse.COL, R44 ;  /* 0x0000001aac2c7237 */ /* 0x080ff00000445c2c */
[-C--:B------:R-:W-:Y:S08]  /*27e0*/  IMMA.16832.S8.S8.SAT R76, R84.ROW, R26.reuse.COL, R76 ;  /* 0x0000001a544c7237 */ /* 0x080ff00000445c4c */
[----:B------:R-:W-:Y:S07]  /*27f0*/  IMMA.16832.S8.S8.SAT R180, R92.ROW, R26.COL, R116 ;  /* 0x0000001a5cb47237 */ /* 0x000fee0000445c74 */
[----:B------:R-:W-:Y:S01]  /*2800*/  IADD3 R26, P2, R208, UR6, RZ ;  /* 0x00000006d01a7c10 */ /* 0x000fe2000ff5e0ff */
[----:B------:R-:W-:Y:S03]  /*2810*/  IMMA.16832.S8.S8.SAT R128, R176.ROW, R6.COL, R128 ;  /* 0x00000006b0807237 */ /* 0x000fe60000445c80 */
[----:B------:R-:W-:-:S02]  /*2820*/  IADD3.X R27, R207, UR7, RZ, P2, !PT ;  /* 0x00000007cf1b7c10 */ /* 0x000fc400097fe4ff */
[----:B--2---:R-:W-:-:S03]  /*2830*/  IADD3 R20, P2, R212, UR6, RZ ;  /* 0x00000006d4147c10 */ /* 0x004fc6000ff5e0ff */
[----:B------:R-:W-:Y:S01]  /*2840*/  IMMA.16832.S8.S8.SAT R132, R176.ROW, R10.COL, R132 ;  /* 0x0000000ab0847237 */ /* 0x000fe20000445c84 */
[----:B------:R-:W-:Y:S02]  /*2850*/  IADD3.X R21, R211, UR7, RZ, P2, !PT ;  /* 0x00000007d3157c10 */ /* 0x000fe400097fe4ff */
[----:B-1----:R-:W-:-:S04]  /*2860*/  IADD3 R22, P2, R216, UR6, RZ ;  /* 0x00000006d8167c10 */ /* 0x002fc8000ff5e0ff */
[----:B------:R-:W-:Y:S01]  /*2870*/  IADD3.X R23, R215, UR7, RZ, P2, !PT ;  /* 0x00000007d7177c10 */ /* 0x000fe200097fe4ff */
[C---:B------:R-:W-:Y:S08]  /*2880*/  IMMA.16832.S8.S8.SAT R136, R176.reuse.ROW, R14.COL, R136 ;  /* 0x0000000eb0887237 */ /* 0x040ff00000445c88 */
[C---:B------:R-:W-:Y:S08]  /*2890*/  IMMA.16832.S8.S8.SAT R168, R176.reuse.ROW, R30.COL, R168 ;  /* 0x0000001eb0a87237 */ /* 0x040ff00000445ca8 */
[----:B------:R-:W-:Y:S08]  /*28a0*/  IMMA.16832.S8.S8.SAT R164, R176.ROW, R34.COL, R164 ;  /* 0x00000022b0a47237 */ /* 0x000ff00000445ca4 */
[-C--:B------:R-:W-:Y:S08]  /*28b0*/  IMMA.16832.S8.S8.SAT R48, R172.ROW, R30.reuse.COL, R48 ;  /* 0x0000001eac307237 */ /* 0x080ff00000445c30 */
[-C--:B------:R-:W-:Y:S08]  /*28c0*/  IMMA.16832.S8.S8.SAT R80, R84.ROW, R30.reuse.COL, R80 ;  /* 0x0000001e54507237 */ /* 0x080ff00000445c50 */
[----:B------:R-:W-:Y:S07]  /*28d0*/  IMMA.16832.S8.S8.SAT R176, R92.ROW, R30.COL, R120 ;  /* 0x0000001e5cb07237 */ /* 0x000fee0000445c78 */
[----:B------:R-:W-:Y:S01]  /*28e0*/  IMAD R31, R28, 0x8000, R245 ;  /* 0x000080001c1f7824 */ /* 0x000fe200078e02f5 */
[----:B------:R-:W-:Y:S01]  /*28f0*/  IADD3 R28, P1, R218, UR6, RZ ;  /* 0x00000006da1c7c10 */ /* 0x000fe2000ff3e0ff */
[----:B------:R-:W-:Y:S03]  /*2900*/  IMMA.16832.S8.S8.SAT R156, R192.ROW, R4.COL, R156 ;  /* 0x00000004c09c7237 */ /* 0x000fe60000445c9c */
[----:B------:R1:W-:Y:S01]  /*2910*/  LDGSTS.E.BYPASS.128 [R31], [R24.64], !P0 ;  /* 0x00000000181f7fae */ /* 0x0003e2000c101c4e */
[----:B------:R-:W-:-:S03]  /*2920*/  IADD3.X R29, R217, UR7, RZ, P1, !PT ;  /* 0x00000007d91d7c10 */ /* 0x000fc60008ffe4ff */
[----:B------:R2:W-:Y:S01]  /*2930*/  LDGSTS.E.BYPASS.128 [R31+0x1000], [R26.64], !P0 ;  /* 0x010000001a1f7fae */ /* 0x0005e2000c101c4e */
[----:B------:R-:W-:Y:S03]  /*2940*/  IMMA.16832.S8.S8.SAT R144, R192.ROW, R8.COL, R144 ;  /* 0x00000008c0907237 */ /* 0x000fe60000445c90 */
[----:B------:R2:W-:Y:S01]  /*2950*/  LDGSTS.E.BYPASS.128 [R31+0x2000], [R18.64], !P0 ;  /* 0x02000000121f7fae */ /* 0x0005e2000c101c4e */
[----:B-1----:R-:W-:Y:S01]  /*2960*/  IADD3 R24, P3, R220, UR6, RZ ;  /* 0x00000006dc187c10 */ /* 0x002fe2000ff7e0ff */
[----:B------:R-:W-:-:S03]  /*2970*/  UIADD3 UR6, UP0, UR6, 0x80, URZ ;  /* 0x0000008006067890 */ /* 0x000fc6000ff1e03f */
[C---:B------:R-:W-:Y:S01]  /*2980*/  IMMA.16832.S8.S8.SAT R140, R192.reuse.ROW, R12.COL, R140 ;  /* 0x0000000cc08c7237 */ /* 0x040fe20000445c8c */
[----:B------:R2:W-:Y:S01]  /*2990*/  LDGSTS.E.BYPASS.128 [R31+0x3000], [R20.64], !P0 ;  /* 0x03000000141f7fae */ /* 0x0005e2000c101c4e */
[----:B------:R-:W-:Y:S01]  /*29a0*/  IADD3.X R25, R219, UR7, RZ, P3, !PT ;  /* 0x00000007db197c10 */ /* 0x000fe20009ffe4ff */
[----:B------:R-:W-:Y:S02]  /*29b0*/  UIADD3.X UR7, URZ, UR7, URZ, UP0, !UPT ;  /* 0x000000073f077290 */ /* 0x000fe400087fe43f */
[----:B------:R-:W-:Y:S01]  /*29c0*/  UISETP.NE.U32.AND UP0, UPT, UR6, 0x3000, UPT ;  /* 0x000030000600788c */ /* 0x000fe2000bf05070 */
[----:B------:R2:W-:Y:S02]  /*29d0*/  LDGSTS.E.BYPASS.128 [R31+0x4000], [R16.64], !P0 ;  /* 0x04000000101f7fae */ /* 0x0005e4000c101c4e */
[----:B------:R-:W-:Y:S01]  /*29e0*/  IMMA.16832.S8.S8.SAT R52, R192.ROW, R32.COL, R52 ;  /* 0x00000020c0347237 */ /* 0x000fe20000445c34 */
[----:B------:R-:W-:Y:S01]  /*29f0*/  UISETP.NE.AND.EX UP0, UPT, UR7, URZ, UPT, UP0 ;  /* 0x0000003f0700728c */ /* 0x000fe2000bf05300 */
[----:B------:R2:W-:Y:S04]  /*2a00*/  LDGSTS.E.BYPASS.128 [R31+0x5000], [R22.64], !P0 ;  /* 0x05000000161f7fae */ /* 0x0005e8000c101c4e */
[----:B------:R2:W-:Y:S02]  /*2a10*/  LDGSTS.E.BYPASS.128 [R31+0x6000], [R28.64], !P0 ;  /* 0x060000001c1f7fae */ /* 0x0005e4000c101c4e */
[----:B------:R-:W-:Y:S02]  /*2a20*/  IMMA.16832.S8.S8.SAT R156, R172.ROW, R6.COL, R156 ;  /* 0x00000006ac9c7237 */ /* 0x000fe40000445c9c */
[----:B------:R2:W-:Y:S01]  /*2a30*/  LDGSTS.E.BYPASS.128 [R31+0x7000], [R24.64], !P0 ;  /* 0x07000000181f7fae */ /* 0x0005e2000c101c4e */
[----:B------:R-:W-:-:S03]  /*2a40*/  PLOP3.LUT P0, PT, PT, PT, UP0, 0x80, 0x0 ;  /* 0x000000000000781c */ /* 0x000fc60003f0f008 */
[----:B------:R-:W0:Y:S02]  /*2a50*/  LDGDEPBAR ;  /* 0x00000000000079af */ /* 0x000e240000000000 */
[C---:B------:R-:W-:Y:S08]  /*2a60*/  IMMA.16832.S8.S8.SAT R144, R172.reuse.ROW, R10.COL, R144 ;  /* 0x0000000aac907237 */ /* 0x040ff00000445c90 */
[C---:B------:R-:W-:Y:S08]  /*2a70*/  IMMA.16832.S8.S8.SAT R140, R172.reuse.ROW, R14.COL, R140 ;  /* 0x0000000eac8c7237 */ /* 0x040ff00000445c8c */
[----:B------:R-:W-:Y:S08]  /*2a80*/  IMMA.16832.S8.S8.SAT R52, R172.ROW, R34.COL, R52 ;  /* 0x00000022ac347237 */ /* 0x000ff00000445c34 */
[C---:B------:R-:W-:Y:S08]  /*2a90*/  IMMA.16832.S8.S8.SAT R56, R84.reuse.ROW, R6.COL, R56 ;  /* 0x0000000654387237 */ /* 0x040ff00000445c38 */
[C---:B------:R-:W-:Y:S08]  /*2aa0*/  IMMA.16832.S8.S8.SAT R60, R84.reuse.ROW, R10.COL, R60 ;  /* 0x0000000a543c7237 */ /* 0x040ff00000445c3c */
[C---:B------:R-:W-:Y:S08]  /*2ab0*/  IMMA.16832.S8.S8.SAT R64, R84.reuse.ROW, R14.COL, R64 ;  /* 0x0000000e54407237 */ /* 0x040ff00000445c40 */
[----:B------:R-:W-:Y:S08]  /*2ac0*/  IMMA.16832.S8.S8.SAT R84, R84.ROW, R34.COL, R88 ;  /* 0x0000002254547237 */ /* 0x000ff00000445c58 */
[C---:B------:R-:W-:Y:S08]  /*2ad0*/  IMMA.16832.S8.S8.SAT R4, R92.reuse.ROW, R6.COL, R96 ;  /* 0x000000065c047237 */ /* 0x040ff00000445c60 */
[C---:B------:R-:W-:Y:S08]  /*2ae0*/  IMMA.16832.S8.S8.SAT R8, R92.reuse.ROW, R10.COL, R100 ;  /* 0x0000000a5c087237 */ /* 0x040ff00000445c64 */
[C---:B------:R-:W-:Y:S08]  /*2af0*/  IMMA.16832.S8.S8.SAT R12, R92.reuse.ROW, R14.COL, R104 ;  /* 0x0000000e5c0c7237 */ /* 0x040ff00000445c68 */
[----:B------:R-:W-:Y:S01]  /*2b00*/  IMMA.16832.S8.S8.SAT R172, R92.ROW, R34.COL, R124 ;  /* 0x000000225cac7237 */ /* 0x000fe20000445c7c */
[----:B--2---:R-:W-:Y:S07]  /*2b10*/  @P0 BRA `(.L_x_0) ;  /* 0xfffff14000000947 */ /* 0x004fee000383ffff */
[----:B------:R-:W1:Y:S01]  /*2b20*/  S2R R17, SR_TID.X ;  /* 0x0000000000117919 */ /* 0x000e620000002100 */
[----:B------:R-:W-:Y:S01]  /*2b30*/  IMAD.U32 R103, RZ, RZ, UR11 ;  /* 0x0000000bff677e24 */ /* 0x000fe2000f8e00ff */
[----:B------:R-:W-:-:S04]  /*2b40*/  DEPBAR.LE SB0, 0x0 ;  /* 0x000080000000791a */ /* 0x000fc80000000000 */
[C---:B-1----:R-:W-:Y:S01]  /*2b50*/  IMAD.SHL.U32 R0, R17.reuse, 0x40, RZ ;  /* 0x0000004011007824 */ /* 0x042fe200078e00ff */
[----:B------:R-:W-:Y:S01]  /*2b60*/  SHF.R.U32.HI R3, RZ, 0x6, R17 ;  /* 0x00000006ff037819 */ /* 0x000fe20000011611 */
[C---:B------:R-:W-:Y:S01]  /*2b70*/  IMAD.SHL.U32 R2, R17.reuse, 0x4, RZ ;  /* 0x0000000411027824 */ /* 0x040fe200078e00ff */
[----:B------:R-:W-:Y:S02]  /*2b80*/  LOP3.LUT R16, R17, 0x10, RZ, 0xc0, !PT ;  /* 0x0000001011107812 */ /* 0x000fe400078ec0ff */
[----:B------:R-:W-:Y:S02]  /*2b90*/  LOP3.LUT R0, R0, 0x300, RZ, 0xc0, !PT ;  /* 0x0000030000007812 */ /* 0x000fe400078ec0ff */
[----:B------:R-:W-:Y:S02]  /*2ba0*/  LOP3.LUT R103, R103, 0xfc, R2, 0xf8, !PT ;  /* 0x000000fc67677812 */ /* 0x000fe400078ef802 */
[----:B------:R-:W-:Y:S02]  /*2bb0*/  LOP3.LUT R247, R0, 0x6, R247, 0xf8, !PT ;  /* 0x0000000600f77812 */ /* 0x000fe400078ef8f7 */
[----:B------:R-:W-:Y:S01]  /*2bc0*/  SGXT.U32 R0, R3, 0x2 ;  /* 0x000000020300781a */ /* 0x000fe20000000000 */
[----:B------:R-:W-:Y:S01]  /*2bd0*/  BAR.SYNC.DEFER_BLOCKING 0x0 ;  /* 0x0000000000007b1d */ /* 0x000fe20000010000 */
[----:B------:R-:W-:Y:S01]  /*2be0*/  ISETP.GE.AND P0, PT, R103, 0xc00, PT ;  /* 0x00000c006700780c */ /* 0x000fe20003f06270 */
[----:B------:R-:W-:Y:S01]  /*2bf0*/  IMAD R247, R16, 0x40, R247 ;  /* 0x0000004010f77824 */ /* 0x000fe200078e02f7 */
[----:B------:R-:W-:-:S02]  /*2c00*/  LOP3.LUT R0, R0, UR10, RZ, 0xfc, !PT ;  /* 0x0000000a00007c12 */ /* 0x000fc4000f8efcff */
[----:B------:R-:W-:Y:S02]  /*2c10*/  LOP3.LUT R16, R228, 0x18, RZ, 0xc0, !PT ;  /* 0x00000018e4107812 */ /* 0x000fe400078ec0ff */
[C---:B------:R-:W-:Y:S01]  /*2c20*/  LOP3.LUT R3, R0.reuse, 0xc, RZ, 0xfc, !PT ;  /* 0x0000000c00037812 */ /* 0x040fe200078efcff */
[----:B------:R-:W-:Y:S01]  /*2c30*/  IMAD R103, R0, 0xc00, R103 ;  /* 0x00000c0000677824 */ /* 0x000fe200078e0267 */
[----:B------:R-:W-:Y:S01]  /*2c40*/  LOP3.LUT R17, R17, 0x80, RZ, 0xc0, !PT ;  /* 0x0000008011117812 */ /* 0x000fe200078ec0ff */
[----:B------:R-:W-:Y:S01]  /*2c50*/  IMAD.IADD R16, R247, 0x1, R16 ;  /* 0x00000001f7107824 */ /* 0x000fe200078e0210 */
[----:B------:R-:W-:Y:S02]  /*2c60*/  ISETP.LT.AND P4, PT, R3, 0xe10, !P0 ;  /* 0x00000e100300780c */ /* 0x000fe40004781270 */
[----:B------:R-:W-:Y:S01]  /*2c70*/  LOP3.LUT R3, R228, 0x30, RZ, 0xc0, !PT ;  /* 0x00000030e4037812 */ /* 0x000fe200078ec0ff */
[----:B------:R-:W-:Y:S01]  /*2c80*/  IMAD R16, R17, 0x20, R16 ;  /* 0x0000002011107824 */ /* 0x000fe200078e0210 */
[----:B------:R-:W-:-:S02]  /*2c90*/  LOP3.LUT R2, R2, 0x3fc, RZ, 0xc0, !PT ;  /* 0x000003fc02027812 */ /* 0x000fc400078ec0ff */
[----:B------:R-:W-:Y:S02]  /*2ca0*/  LOP3.LUT R18, R0, 0x8, RZ, 0xfc, !PT ;  /* 0x0000000800127812 */ /* 0x000fe400078efcff */
[C---:B------:R-:W-:Y:S01]  /*2cb0*/  LOP3.LUT R17, R2.reuse, 0x800, RZ, 0xfc, !PT ;  /* 0x0000080002117812 */ /* 0x040fe200078efcff */
[----:B------:R-:W-:Y:S01]  /*2cc0*/  IMAD R100, R2, 0x4, R3 ;  /* 0x0000000402647824 */ /* 0x000fe200078e0203 */
[----:B------:R-:W-:Y:S02]  /*2cd0*/  LOP3.LUT R19, R0, 0x4, RZ, 0xfc, !PT ;  /* 0x0000000400137812 */ /* 0x000fe400078efcff */
[----:B------:R-:W-:Y:S02]  /*2ce0*/  ISETP.LT.AND P5, PT, R18, 0xe10, !P0 ;  /* 0x00000e101200780c */ /* 0x000fe400047a1270 */
[----:B------:R-:W-:Y:S02]  /*2cf0*/  LOP3.LUT R3, R2, 0x400, RZ, 0xfc, !PT ;  /* 0x0000040002037812 */ /* 0x000fe400078efcff */
[----:B------:R-:W-:-:S02]  /*2d00*/  LOP3.LUT R18, R0, 0x14, RZ, 0xfc, !PT ;  /* 0x0000001400127812 */ /* 0x000fc400078efcff */
[----:B------:R-:W-:Y:S02]  /*2d10*/  SHF.R.U32.HI R17, RZ, 0x4, R17 ;  /* 0x00000004ff117819 */ /* 0x000fe40000011611 */
[----:B------:R-:W-:Y:S02]  /*2d20*/  ISETP.LT.AND P6, PT, R19, 0xe10, !P0 ;  /* 0x00000e101300780c */ /* 0x000fe400047c1270 */
[----:B------:R-:W-:Y:S02]  /*2d30*/  LOP3.LUT R19, R0, 0x10, RZ, 0xfc, !PT ;  /* 0x0000001000137812 */ /* 0x000fe400078efcff */
[----:B------:R-:W-:Y:S02]  /*2d40*/  SHF.R.U32.HI R3, RZ, 0x4, R3 ;  /* 0x00000004ff037819 */ /* 0x000fe40000011603 */
[----:B------:R-:W-:Y:S02]  /*2d50*/  ISETP.LT.AND P2, PT, R18, 0xe10, !P0 ;  /* 0x00000e101200780c */ /* 0x000fe40004741270 */
[----:B------:R-:W-:-:S02]  /*2d60*/  LOP3.LUT R18, R2, 0xc00, RZ, 0xfc, !PT ;  /* 0x00000c0002127812 */ /* 0x000fc400078efcff */
[----:B------:R-:W-:Y:S02]  /*2d70*/  LOP3.LUT R17, R17, 0xb0, RZ, 0xc0, !PT ;  /* 0x000000b011117812 */ /* 0x000fe400078ec0ff */
[----:B------:R-:W-:Y:S02]  /*2d80*/  ISETP.LT.AND P3, PT, R19, 0xe10, !P0 ;  /* 0x00000e101300780c */ /* 0x000fe40004761270 */
[----:B------:R-:W-:Y:S01]  /*2d90*/  LOP3.LUT R3, R3, 0x70, RZ, 0xc0, !PT ;  /* 0x0000007003037812 */ /* 0x000fe200078ec0ff */
[C---:B------:R-:W-:Y:S01]  /*2da0*/  IMAD R98, R2.reuse, 0x4, R17 ;  /* 0x0000000402627824 */ /* 0x040fe200078e0211 */
[C---:B------:R-:W-:Y:S02]  /*2db0*/  LOP3.LUT R19, R2.reuse, 0x1000, RZ, 0xfc, !PT ;  /* 0x0000100002137812 */ /* 0x040fe400078efcff */
[----:B------:R-:W-:Y:S01]  /*2dc0*/  SHF.R.U32.HI R18, RZ, 0x4, R18 ;  /* 0x00000004ff127819 */ /* 0x000fe20000011612 */
[----:B------:R-:W-:Y:S01]  /*2dd0*/  IMAD R101, R2, 0x4, R3 ;  /* 0x0000000402657824 */ /* 0x000fe200078e0203 */
[----:B------:R-:W-:-:S02]  /*2de0*/  IADD3 R17, R16, 0x800, RZ ;  /* 0x0000080010117810 */ /* 0x000fc40007ffe0ff */
[----:B------:R-:W-:Y:S02]  /*2df0*/  SHF.R.U32.HI R20, RZ, 0x4, R19 ;  /* 0x00000004ff147819 */ /* 0x000fe40000011613 */
[----:B------:R-:W-:Y:S02]  /*2e00*/  LOP3.LUT R19, R18, 0xf0, RZ, 0xc0, !PT ;  /* 0x000000f012137812 */ /* 0x000fe400078ec0ff */
[----:B------:R-:W-:Y:S02]  /*2e10*/  SHF.R.U32.HI R3, RZ, 0x4, R16 ;  /* 0x00000004ff037819 */ /* 0x000fe40000011610 */
[----:B------:R-:W-:Y:S01]  /*2e20*/  SHF.R.U32.HI R18, RZ, 0x4, R17 ;  /* 0x00000004ff127819 */ /* 0x000fe20000011611 */
[----:B------:R-:W-:Y:S01]  /*2e30*/  IMAD R96, R2, 0x4, R19 ;  /* 0x0000000402607824 */ /* 0x000fe200078e0213 */
[----:B------:R-:W-:Y:S02]  /*2e40*/  LOP3.LUT R17, R3, 0x1fc, RZ, 0xc0, !PT ;  /* 0x000001fc03117812 */ /* 0x000fe400078ec0ff */
[----:B------:R-:W-:-:S02]  /*2e50*/  LOP3.LUT R19, R18, 0xffffffc, RZ, 0xc0, !PT ;  /* 0x0ffffffc12137812 */ /* 0x000fc400078ec0ff */
[----:B------:R-:W-:Y:S01]  /*2e60*/  LOP3.LUT R21, R2, 0x1400, RZ, 0xfc, !PT ;  /* 0x0000140002157812 */ /* 0x000fe200078efcff */
[----:B------:R-:W-:Y:S01]  /*2e70*/  IMAD R102, R16, 0x4, R17 ;  /* 0x0000000410667824 */ /* 0x000fe200078e0211 */
[----:B------:R-:W-:Y:S01]  /*2e80*/  LOP3.LUT R17, R18, 0xffffff0, RZ, 0xc0, !PT ;  /* 0x0ffffff012117812 */ /* 0x000fe200078ec0ff */
[----:B------:R-:W-:Y:S01]  /*2e90*/  IMAD R192, R16, 0x4, R19 ;  /* 0x0000000410c07824 */ /* 0x000fe200078e0213 */
[----:B------:R-:W-:Y:S02]  /*2ea0*/  LOP3.LUT R22, R2, 0x1800, RZ, 0xfc, !PT ;  /* 0x0000180002167812 */ /* 0x000fe400078efcff */
[----:B------:R-:W-:Y:S01]  /*2eb0*/  STS.64 [R102], R128 ;  /* 0x0000008066007388 */ /* 0x000fe20000000a00 */
[----:B------:R-:W-:Y:S01]  /*2ec0*/  IMAD R193, R16, 0x4, R17 ;  /* 0x0000000410c17824 */ /* 0x000fe200078e0211 */
[----:B------:R-:W-:Y:S02]  /*2ed0*/  LOP3.LUT R23, R2, 0x1c00, RZ, 0xfc, !PT ;  /* 0x00001c0002177812 */ /* 0x000fe400078efcff */
[----:B------:R-:W-:Y:S01]  /*2ee0*/  STS.64 [R192+0x2000], R130 ;  /* 0x00200082c0007388 */ /* 0x000fe20000000a00 */
[----:B------:R-:W-:-:S02]  /*2ef0*/  SHF.R.U32.HI R21, RZ, 0x4, R21 ;  /* 0x00000004ff157819 */ /* 0x000fc40000011615 */
[----:B------:R-:W-:Y:S01]  /*2f00*/  SHF.R.U32.HI R22, RZ, 0x4, R22 ;  /* 0x00000004ff167819 */ /* 0x000fe20000011616 */
[----:B------:R-:W-:Y:S01]  /*2f10*/  STS.64 [R102+0x80], R132 ;  /* 0x0000808466007388 */ /* 0x000fe20000000a00 */
[----:B------:R-:W-:Y:S02]  /*2f20*/  SHF.R.U32.HI R24, RZ, 0x4, R23 ;  /* 0x00000004ff187819 */ /* 0x000fe40000011617 */
[----:B------:R-:W-:Y:S01]  /*2f30*/  LOP3.LUT R99, R20, 0x130, RZ, 0xc0, !PT ;  /* 0x0000013014637812 */ /* 0x000fe200078ec0ff */
[----:B------:R-:W-:Y:S01]  /*2f40*/  STS.64 [R192+0x2080], R134 ;  /* 0x00208086c0007388 */ /* 0x000fe20000000a00 */
[----:B------:R-:W-:Y:S02]  /*2f50*/  LOP3.LUT R21, R21, 0x170, RZ, 0xc0, !PT ;  /* 0x0000017015157812 */ /* 0x000fe400078ec0ff */
[----:B------:R-:W-:Y:S01]  /*2f60*/  LOP3.LUT R23, R22, 0x1b0, RZ, 0xc0, !PT ;  /* 0x000001b016177812 */ /* 0x000fe200078ec0ff */
[----:B------:R-:W-:Y:S01]  /*2f70*/  STS.64 [R102+0x100], R136 ;  /* 0x0001008866007388 */ /* 0x000fe20000000a00 */
[----:B------:R-:W-:Y:S01]  /*2f80*/  LOP3.LUT R25, R24, 0x1f0, RZ, 0xc0, !PT ;  /* 0x000001f018197812 */ /* 0x000fe200078ec0ff */
[----:B------:R-:W-:Y:S01]  /*2f90*/  IMAD R99, R2, 0x4, R99 ;  /* 0x0000000402637824 */ /* 0x000fe200078e0263 */
[----:B------:R-:W-:Y:S01]  /*2fa0*/  ISETP.LT.AND P1, PT, R0, 0xe10, !P0 ;  /* 0x00000e100000780c */ /* 0x000fe20004721270 */
[----:B------:R-:W-:Y:S01]  /*2fb0*/  STS.64 [R193+0x2100], R138 ;  /* 0x0021008ac1007388 */ /* 0x000fe20000000a00 */
[----:B------:R-:W-:-:S02]  /*2fc0*/  IMAD R97, R2, 0x4, R21 ;  /* 0x0000000402617824 */ /* 0x000fc400078e0215 */
[C---:B------:R-:W-:Y:S01]  /*2fd0*/  IMAD R3, R2.reuse, 0x4, R23 ;  /* 0x0000000402037824 */ /* 0x040fe200078e0217 */
[----:B------:R-:W-:Y:S01]  /*2fe0*/  STS.64 [R102+0x180], R148 ;  /* 0x0001809466007388 */ /* 0x000fe20000000a00 */
[----:B------:R-:W-:-:S03]  /*2ff0*/  IMAD R2, R2, 0x4, R25 ;  /* 0x0000000402027824 */ /* 0x000fc600078e0219 */
[----:B------:R-:W-:Y:S04]  /*3000*/  STS.64 [R193+0x2180], R150 ;  /* 0x00218096c1007388 */ /* 0x000fe80000000a00 */
        /* <DEDUP_REMOVED lines=8> */
[----:B------:R-:W-:Y:S06]  /*3090*/  BAR.SYNC.DEFER_BLOCKING 0x0 ;  /* 0x0000000000007b1d */ /* 0x000fec0000010000 */
[----:B------:R-:W1:Y:S04]  /*30a0*/  LDS.128 R132, [R100] ;  /* 0x0000000064847984 */ /* 0x000e680000000c00 */
[----:B------:R-:W2:Y:S04]  /*30b0*/  LDS.128 R92, [R101+0x1000] ;  /* 0x00100000655c7984 */ /* 0x000ea80000000c00 */
[----:B------:R-:W3:Y:S04]  /*30c0*/  LDS.128 R88, [R98+0x2000] ;  /* 0x0020000062587984 */ /* 0x000ee80000000c00 */
[----:B------:R-:W4:Y:S04]  /*30d0*/  LDS.128 R32, [R96+0x3000] ;  /* 0x0030000060207984 */ /* 0x000f280000000c00 */
[----:B------:R-:W1:Y:S04]  /*30e0*/  LDS.128 R28, [R99+0x4000] ;  /* 0x00400000631c7984 */ /* 0x000e680000000c00 */
[----:B------:R-:W1:Y:S04]  /*30f0*/  LDS.128 R24, [R97+0x5000] ;  /* 0x0050000061187984 */ /* 0x000e680000000c00 */
[----:B------:R-:W1:Y:S04]  /*3100*/  LDS.128 R20, [R3+0x6000] ;  /* 0x0060000003147984 */ /* 0x000e680000000c00 */
[----:B------:R-:W1:Y:S04]  /*3110*/  LDS.128 R16, [R2+0x7000] ;  /* 0x0070000002107984 */ /* 0x000e680000000c00 */
[----:B------:R-:W-:Y:S06]  /*3120*/  BAR.SYNC.DEFER_BLOCKING 0x0 ;  /* 0x0000000000007b1d */ /* 0x000fec0000010000 */
[----:B------:R-:W-:Y:S04]  /*3130*/  STS.64 [R102], R156 ;  /* 0x0000009c66007388 */ /* 0x000fe80000000a00 */
        /* <DEDUP_REMOVED lines=17> */
[----:B------:R-:W1:Y:S04]  /*3250*/  LDS.128 R124, [R101+0x1000] ;  /* 0x00100000657c7984 */ /* 0x000e680000000c00 */
[----:B------:R-:W1:Y:S04]  /*3260*/  LDS.128 R112, [R98+0x2000] ;  /* 0x0020000062707984 */ /* 0x000e680000000c00 */
[----:B------:R-:W1:Y:S04]  /*3270*/  LDS.128 R108, [R96+0x3000] ;  /* 0x00300000606c7984 */ /* 0x000e680000000c00 */
        /* <DEDUP_REMOVED lines=13> */
[----:B------:R1:W-:Y:S04]  /*3350*/  STS.64 [R102+0x200], R72 ;  /* 0x0002004866007388 */ /* 0x0003e80000000a00 */
[----:B------:R-:W-:Y:S04]  /*3360*/  STS.64 [R193+0x2200], R74 ;  /* 0x0022004ac1007388 */ /* 0x000fe80000000a00 */
[----:B------:R-:W-:Y:S04]  /*3370*/  STS.64 [R102+0x280], R76 ;  /* 0x0002804c66007388 */ /* 0x000fe80000000a00 */
[----:B------:R-:W-:Y:S01]  /*3380*/  STS.64 [R193+0x2280], R78 ;  /* 0x0022804ec1007388 */ /* 0x000fe20000000a00 */
[----:B-1----:R-:W-:-:S03]  /*3390*/  IADD3 R73, R103, 0x12000, RZ ;  /* 0x0001200067497810 */ /* 0x002fc60007ffe0ff */
        /* <DEDUP_REMOVED lines=14> */
[----:B------:R1:W-:Y:S04]  /*3480*/  STS.64 [R102], R4 ;  /* 0x0000000466007388 */ /* 0x0003e80000000a00 */
[----:B------:R2:W-:Y:S04]  /*3490*/  STS.64 [R192+0x2000], R6 ;  /* 0x00200006c0007388 */ /* 0x0005e80000000a00 */
[----:B------:R3:W-:Y:S04]  /*34a0*/  STS.64 [R102+0x80], R8 ;  /* 0x0000800866007388 */ /* 0x0007e80000000a00 */
[----:B------:R4:W-:Y:S01]  /*34b0*/  STS.64 [R192+0x2080], R10 ;  /* 0x0020800ac0007388 */ /* 0x0009e20000000a00 */
[----:B-1----:R-:W-:Y:S01]  /*34c0*/  IMAD.MOV.U32 R4, RZ, RZ, 0x4 ;  /* 0x00000004ff047424 */ /* 0x002fe200078e00ff */
[----:B------:R-:W-:-:S02]  /*34d0*/  LOP3.LUT R5, R0, 0x18, RZ, 0xfc, !PT ;  /* 0x0000001800057812 */ /* 0x000fc400078efcff */
[----:B------:R1:W-:Y:S01]  /*34e0*/  STS.64 [R102+0x100], R12 ;  /* 0x0001000c66007388 */ /* 0x0003e20000000a00 */
[----:B--2---:R-:W-:-:S03]  /*34f0*/  IMAD.WIDE R6, R103, R4, c[0x0][0x170] ;  /* 0x00005c0067067625 */ /* 0x004fc600078e0204 */
[----:B------:R2:W-:Y:S01]  /*3500*/  STS.64 [R193+0x2100], R14 ;  /* 0x0021000ec1007388 */ /* 0x0005e20000000a00 */
[----:B---3--:R-:W-:-:S03]  /*3510*/  IADD3 R9, R103, 0x3000, RZ ;  /* 0x0000300067097810 */ /* 0x008fc60007ffe0ff */
[----:B------:R-:W-:Y:S01]  /*3520*/  STS.64 [R102+0x180], R188 ;  /* 0x000180bc66007388 */ /* 0x000fe20000000a00 */
[----:B----4-:R-:W-:Y:S01]  /*3530*/  IADD3 R11, R103, 0x6000, RZ ;  /* 0x00006000670b7810 */ /* 0x010fe20007ffe0ff */
[-C--:B------:R-:W-:Y:S02]  /*3540*/  IMAD.WIDE R8, R9, R4.reuse, c[0x0][0x170] ;  /* 0x00005c0009087625 */ /* 0x080fe400078e0204 */
[----:B------:R-:W-:Y:S01]  /*3550*/  STS.64 [R193+0x2180], R190 ;  /* 0x002180bec1007388 */ /* 0x000fe20000000a00 */
[----:B-1----:R-:W-:Y:S01]  /*3560*/  IADD3 R13, R103, 0x9000, RZ ;  /* 0x00009000670d7810 */ /* 0x002fe20007ffe0ff */
[-C--:B------:R-:W-:Y:S02]  /*3570*/  IMAD.WIDE R10, R11, R4.reuse, c[0x0][0x170] ;  /* 0x00005c000b0a7625 */ /* 0x080fe400078e0204 */
[----:B------:R-:W-:Y:S01]  /*3580*/  STS.64 [R102+0x200], R184 ;  /* 0x000200b866007388 */ /* 0x000fe20000000a00 */
[----:B--2---:R-:W-:Y:S01]  /*3590*/  IADD3 R15, R103, 0xf000, RZ ;  /* 0x0000f000670f7810 */ /* 0x004fe20007ffe0ff */
[----:B------:R-:W-:Y:S01]  /*35a0*/  IMAD.WIDE R12, R13, R4, c[0x0][0x170] ;  /* 0x00005c000d0c7625 */ /* 0x000fe200078e0204 */
[----:B------:R-:W-:Y:S01]  /*35b0*/  LOP3.LUT R14, R0, 0x58, RZ, 0xfc, !PT ;  /* 0x00000058000e7812 */ /* 0x000fe200078efcff */
        /* <DEDUP_REMOVED lines=8> */
[----:B------:R1:W-:Y:S01]  /*3640*/  @P1 STG.E.128 [R6.64], R132 ;  /* 0x0000008406001986 */ /* 0x0003e2000c101d0e */
[----:B------:R-:W-:-:S02]  /*3650*/  ISETP.LT.AND P1, PT, R5, 0xe10, !P0 ;  /* 0x00000e100500780c */ /* 0x000fc40004721270 */
[C---:B------:R-:W-:Y:S01]  /*3660*/  LOP3.LUT R5, R0.reuse, 0x1c, RZ, 0xfc, !PT ;  /* 0x0000001c00057812 */ /* 0x040fe200078efcff */
[----:B------:R2:W-:Y:S03]  /*3670*/  @P6 STG.E.128 [R8.64], R92 ;  /* 0x0000005c08006986 */ /* 0x0005e6000c101d0e */
[----:B------:R-:W-:Y:S01]  /*3680*/  ISETP.LT.AND P6, PT, R5, 0xe10, !P0 ;  /* 0x00000e100500780c */ /* 0x000fe200047c1270 */
[----:B------:R3:W-:Y:S01]  /*3690*/  @P5 STG.E.128 [R10.64], R88 ;  /* 0x000000580a005986 */ /* 0x0007e2000c101d0e */
[----:B------:R-:W-:-:S03]  /*36a0*/  LOP3.LUT R5, R0, 0x20, RZ, 0xfc, !PT ;  /* 0x0000002000057812 */ /* 0x000fc600078efcff */
[----:B------:R4:W-:Y:S01]  /*36b0*/  @P4 STG.E.128 [R12.64], R32 ;  /* 0x000000200c004986 */ /* 0x0009e2000c101d0e */
[----:B------:R-:W-:Y:S02]  /*36c0*/  ISETP.LT.AND P5, PT, R5, 0xe10, !P0 ;  /* 0x00000e100500780c */ /* 0x000fe400047a1270 */
[C---:B------:R-:W-:Y:S01]  /*36d0*/  LOP3.LUT R5, R0.reuse, 0x24, RZ, 0xfc, !PT ;  /* 0x0000002400057812 */ /* 0x040fe200078efcff */
[----:B------:R-:W-:Y:S01]  /*36e0*/  LDS.128 R32, [R96+0x3000] ;  /* 0x0030000060207984 */ /* 0x000fe20000000c00 */
[----:B-1----:R-:W-:Y:S02]  /*36f0*/  IADD3 R7, R103, 0xc000, RZ ;  /* 0x0000c00067077810 */ /* 0x002fe40007ffe0ff */
[----:B------:R-:W-:Y:S02]  /*3700*/  ISETP.LT.AND P4, PT, R5, 0xe10, !P0 ;  /* 0x00000e100500780c */ /* 0x000fe40004781270 */
[----:B------:R-:W-:Y:S01]  /*3710*/  LOP3.LUT R5, R0, 0x28, RZ, 0xfc, !PT ;  /* 0x0000002800057812 */ /* 0x000fe200078efcff */
[----:B------:R-:W-:-:S04]  /*3720*/  IMAD.WIDE R6, R7, R4, c[0x0][0x170] ;  /* 0x00005c0007067625 */ /* 0x000fc800078e0204 */
[-C--:B--2---:R-:W-:Y:S01]  /*3730*/  IMAD.WIDE R8, R15, R4.reuse, c[0x0][0x170] ;  /* 0x00005c000f087625 */ /* 0x084fe200078e0204 */
[----:B------:R1:W-:Y:S01]  /*3740*/  @P3 STG.E.128 [R6.64], R28 ;  /* 0x0000001c06003986 */ /* 0x0003e2000c101d0e */
[----:B------:R-:W-:Y:S02]  /*3750*/  ISETP.LT.AND P3, PT, R5, 0xe10, !P0 ;  /* 0x00000e100500780c */ /* 0x000fe40004761270 */
[C---:B------:R-:W-:Y:S01]  /*3760*/  LOP3.LUT R5, R0.reuse, 0x2c, RZ, 0xfc, !PT ;  /* 0x0000002c00057812 */ /* 0x040fe200078efcff */
[-C--:B---3--:R-:W-:Y:S01]  /*3770*/  IMAD.WIDE R10, R73, R4.reuse, c[0x0][0x170] ;  /* 0x00005c00490a7625 */ /* 0x088fe200078e0204 */
[----:B------:R2:W-:Y:S01]  /*3780*/  @P2 STG.E.128 [R8.64], R24 ;  /* 0x0000001808002986 */ /* 0x0005e2000c101d0e */
[----:B----4-:R-:W-:Y:S02]  /*3790*/  IADD3 R13, R103, 0x15000, RZ ;  /* 0x00015000670d7810 */ /* 0x010fe40007ffe0ff */
[----:B------:R-:W-:Y:S01]  /*37a0*/  ISETP.LT.AND P2, PT, R5, 0xe10, !P0 ;  /* 0x00000e100500780c */ /* 0x000fe20004741270 */
[----:B------:R3:W-:Y:S01]  /*37b0*/  @P1 STG.E.128 [R10.64], R20 ;  /* 0x000000140a001986 */ /* 0x0007e2000c101d0e */
[----:B------:R-:W-:Y:S01]  /*37c0*/  LOP3.LUT R5, R0, 0x30, RZ, 0xfc, !PT ;  /* 0x0000003000057812 */ /* 0x000fe200078efcff */
[----:B------:R-:W-:Y:S01]  /*37d0*/  IMAD.WIDE R12, R13, R4, c[0x0][0x170] ;  /* 0x00005c000d0c7625 */ /* 0x000fe200078e0204 */
[----:B------:R-:W-:Y:S01]  /*37e0*/  IADD3 R15, R103, 0x18000, RZ ;  /* 0x00018000670f7810 */ /* 0x000fe20007ffe0ff */
[----:B------:R-:W4:Y:S01]  /*37f0*/  LDS.128 R20, [R100] ;  /* 0x0000000064147984 */ /* 0x000f220000000c00 */
[----:B------:R-:W-:-:S02]  /*3800*/  ISETP.LT.AND P1, PT, R5, 0xe10, !P0 ;  /* 0x00000e100500780c */ /* 0x000fc40004721270 */
[C---:B------:R-:W-:Y:S01]  /*3810*/  LOP3.LUT R5, R0.reuse, 0x34, RZ, 0xfc, !PT ;  /* 0x0000003400057812 */ /* 0x040fe200078efcff */
[----:B------:R3:W-:Y:S01]  /*3820*/  @P6 STG.E.128 [R12.64], R16 ;  /* 0x000000100c006986 */ /* 0x0007e2000c101d0e */
[----:B-1----:R-:W-:Y:S01]  /*3830*/  IADD3 R29, R103, 0x1b000, RZ ;  /* 0x0001b000671d7810 */ /* 0x002fe20007ffe0ff */
[-C--:B------:R-:W-:Y:S01]  /*3840*/  IMAD.WIDE R6, R15, R4.reuse, c[0x0][0x170] ;  /* 0x00005c000f067625 */ /* 0x080fe200078e0204 */
[----:B------:R-:W-:Y:S01]  /*3850*/  ISETP.LT.AND P6, PT, R5, 0xe10, !P0 ;  /* 0x00000e100500780c */ /* 0x000fe200047c1270 */
[----:B------:R-:W1:Y:S01]  /*3860*/  LDS.128 R24, [R101+0x1000] ;  /* 0x0010000065187984 */ /* 0x000e620000000c00 */
[----:B------:R-:W-:Y:S01]  /*3870*/  LOP3.LUT R5, R0, 0x38, RZ, 0xfc, !PT ;  /* 0x0000003800057812 */ /* 0x000fe200078efcff */
[----:B--2---:R-:W-:Y:S01]  /*3880*/  IMAD.WIDE R8, R29, R4, c[0x0][0x170] ;  /* 0x00005c001d087625 */ /* 0x004fe200078e0204 */
[----:B------:R-:W-:Y:S01]  /*3890*/  IADD3 R15, R103, 0x21000, RZ ;  /* 0x00021000670f7810 */ /* 0x000fe20007ffe0ff */
[----:B------:R2:W-:Y:S01]  /*38a0*/  @P5 STG.E.128 [R6.64], R128 ;  /* 0x0000008006005986 */ /* 0x0005e2000c101d0e */
[----:B------:R-:W-:-:S02]  /*38b0*/  ISETP.LT.AND P5, PT, R5, 0xe10, !P0 ;  /* 0x00000e100500780c */ /* 0x000fc400047a1270 */
[----:B---3--:R-:W-:Y:S01]  /*38c0*/  IADD3 R11, R103, 0x1e000, RZ ;  /* 0x0001e000670b7810 */ /* 0x008fe20007ffe0ff */
[----:B------:R3:W-:Y:S01]  /*38d0*/  @P4 STG.E.128 [R8.64], R124 ;  /* 0x0000007c08004986 */ /* 0x0007e2000c101d0e */
[----:B------:R-:W-:-:S03]  /*38e0*/  LOP3.LUT R5, R0, 0x3c, RZ, 0xfc, !PT ;  /* 0x0000003c00057812 */ /* 0x000fc600078efcff */
[-C--:B------:R-:W-:Y:S01]  /*38f0*/  IMAD.WIDE R10, R11, R4.reuse, c[0x0][0x170] ;  /* 0x00005c000b0a7625 */ /* 0x080fe200078e0204 */
[----:B------:R-:W-:Y:S01]  /*3900*/  ISETP.LT.AND P4, PT, R5, 0xe10, !P0 ;  /* 0x00000e100500780c */ /* 0x000fe20004781270 */
[----:B------:R-:W1:Y:S01]  /*3910*/  LDS.128 R28, [R98+0x2000] ;  /* 0x00200000621c7984 */ /* 0x000e620000000c00 */
[C---:B------:R-:W-:Y:S01]  /*3920*/  LOP3.LUT R5, R0.reuse, 0x40, RZ, 0xfc, !PT ;  /* 0x0000004000057812 */ /* 0x040fe200078efcff */
[-C--:B------:R-:W-:Y:S01]  /*3930*/  IMAD.WIDE R12, R15, R4.reuse, c[0x0][0x170] ;  /* 0x00005c000f0c7625 */ /* 0x080fe200078e0204 */
[----:B------:R-:W-:Y:S01]  /*3940*/  IADD3 R17, R103, 0x24000, RZ ;  /* 0x0002400067117810 */ /* 0x000fe20007ffe0ff */
[----:B------:R4:W-:Y:S01]  /*3950*/  @P3 STG.E.128 [R10.64], R112 ;  /* 0x000000700a003986 */ /* 0x0009e2000c101d0e */
[----:B------:R-:W-:Y:S02]  /*3960*/  ISETP.LT.AND P3, PT, R5, 0xe10, !P0 ;  /* 0x00000e100500780c */ /* 0x000fe40004761270 */
[----:B------:R-:W-:Y:S01]  /*3970*/  LOP3.LUT R5, R0, 0x44, RZ, 0xfc, !PT ;  /* 0x0000004400057812 */ /* 0x000fe200078efcff */
[----:B--2---:R-:W-:Y:S01]  /*3980*/  IMAD.WIDE R6, R17, R4, c[0x0][0x170] ;  /* 0x00005c0011067625 */ /* 0x004fe200078e0204 */
[----:B------:R2:W-:Y:S01]  /*3990*/  @P2 STG.E.128 [R12.64], R108 ;  /* 0x0000006c0c002986 */ /* 0x0005e2000c101d0e */
[----:B------:R-:W-:-:S02]  /*39a0*/  IADD3 R15, R103, 0x2a000, RZ ;  /* 0x0002a000670f7810 */ /* 0x000fc40007ffe0ff */
[----:B---3--:R-:W-:Y:S01]  /*39b0*/  IADD3 R9, R103, 0x27000, RZ ;  /* 0x0002700067097810 */ /* 0x008fe20007ffe0ff */
[----:B------:R3:W-:Y:S01]  /*39c0*/  @P1 STG.E.128 [R6.64], R104 ;  /* 0x0000006806001986 */ /* 0x0007e2000c101d0e */
[----:B------:R-:W-:Y:S02]  /*39d0*/  ISETP.LT.AND P2, PT, R5, 0xe10, !P0 ;  /* 0x00000e100500780c */ /* 0x000fe40004741270 */
[C---:B------:R-:W-:Y:S01]  /*39e0*/  LOP3.LUT R5, R0.reuse, 0x48, RZ, 0xfc, !PT ;  /* 0x0000004800057812 */ /* 0x040fe200078efcff */
[-C--:B------:R-:W-:Y:S01]  /*39f0*/  IMAD.WIDE R8, R9, R4.reuse, c[0x0][0x170] ;  /* 0x00005c0009087625 */ /* 0x080fe200078e0204 */
[----:B------:R-:W-:Y:S02]  /*3a00*/  IADD3 R17, R103, 0x2d000, RZ ;  /* 0x0002d00067117810 */ /* 0x000fe40007ffe0ff */
[----:B------:R-:W-:Y:S02]  /*3a10*/  ISETP.LT.AND P1, PT, R5, 0xe10, !P0 ;  /* 0x00000e100500780c */ /* 0x000fe40004721270 */
[----:B------:R-:W-:Y:S01]  /*3a20*/  LOP3.LUT R5, R0, 0x4c, RZ, 0xfc, !PT ;  /* 0x0000004c00057812 */ /* 0x000fe200078efcff */
[----:B----4-:R-:W-:Y:S01]  /*3a30*/  IMAD.WIDE R10, R15, R4, c[0x0][0x170] ;  /* 0x00005c000f0a7625 */ /* 0x010fe200078e0204 */
[----:B------:R4:W-:Y:S01]  /*3a40*/  @P6 STG.E.128 [R8.64], R44 ;  /* 0x0000002c08006986 */ /* 0x0009e2000c101d0e */
[----:B------:R-:W-:-:S02]  /*3a50*/  IADD3 R15, R103, 0x33000, RZ ;  /* 0x00033000670f7810 */ /* 0x000fc40007ffe0ff */
[----:B------:R-:W-:Y:S01]  /*3a60*/  ISETP.LT.AND P6, PT, R5, 0xe10, !P0 ;  /* 0x00000e100500780c */ /* 0x000fe200047c1270 */
[-C--:B--2---:R-:W-:Y:S01]  /*3a70*/  IMAD.WIDE R12, R17, R4.reuse, c[0x0][0x170] ;  /* 0x00005c00110c7625 */ /* 0x084fe200078e0204 */
[C---:B------:R-:W-:Y:S01]  /*3a80*/  LOP3.LUT R5, R0.reuse, 0x50, RZ, 0xfc, !PT ;  /* 0x0000005000057812 */ /* 0x040fe200078efcff */
[----:B------:R2:W-:Y:S01]  /*3a90*/  @P5 STG.E.128 [R10.64], R40 ;  /* 0x000000280a005986 */ /* 0x0005e2000c101d0e */
[----:B---3--:R-:W-:Y:S02]  /*3aa0*/  IADD3 R7, R103, 0x30000, RZ ;  /* 0x0003000067077810 */ /* 0x008fe40007ffe0ff */
[----:B------:R-:W-:Y:S01]  /*3ab0*/  ISETP.LT.AND P5, PT, R5, 0xe10, !P0 ;  /* 0x00000e100500780c */ /* 0x000fe200047a1270 */
[----:B------:R3:W-:Y:S01]  /*3ac0*/  @P4 STG.E.128 [R12.64], R36 ;  /* 0x000000240c004986 */ /* 0x0007e2000c101d0e */
[----:B------:R-:W-:Y:S01]  /*3ad0*/  LOP3.LUT R5, R0, 0x54, RZ, 0xfc, !PT ;  /* 0x0000005400057812 */ /* 0x000fe200078efcff */
[----:B------:R-:W-:Y:S01]  /*3ae0*/  IMAD.WIDE R6, R7, R4, c[0x0][0x170] ;  /* 0x00005c0007067625 */ /* 0x000fe200078e0204 */
[----:B------:R-:W-:Y:S01]  /*3af0*/  IADD3 R17, R103, 0x5a000, RZ ;  /* 0x0005a00067117810 */ /* 0x000fe20007ffe0ff */
[----:B------:R-:W1:Y:S01]  /*3b00*/  LDS.128 R36, [R99+0x4000] ;  /* 0x0040000063247984 */ /* 0x000e620000000c00 */
[----:B------:R-:W-:-:S02]  /*3b10*/  ISETP.LT.AND P4, PT, R5, 0xe10, !P0 ;  /* 0x00000e100500780c */ /* 0x000fc40004781270 */
[----:B------:R-:W-:Y:S01]  /*3b20*/  LOP3.LUT R5, R0, 0x5c, RZ, 0xfc, !PT ;  /* 0x0000005c00057812 */ /* 0x000fe200078efcff */
[-C--:B----4-:R-:W-:Y:S01]  /*3b30*/  IMAD.WIDE R8, R15, R4.reuse, c[0x0][0x170] ;  /* 0x00005c000f087625 */ /* 0x090fe200078e0204 */
[----:B------:R4:W-:Y:S01]  /*3b40*/  @P3 STG.E.128 [R6.64], R120 ;  /* 0x0000007806003986 */ /* 0x0009e2000c101d0e */
[----:B------:R-:W-:Y:S02]  /*3b50*/  ISETP.LT.AND P3, PT, R14, 0xe10, !P0 ;  /* 0x00000e100e00780c */ /* 0x000fe40004761270 */
[----:B------:R-:W-:Y:S01]  /*3b60*/  IADD3 R15, R103, 0x4b000, RZ ;  /* 0x0004b000670f7810 */ /* 0x000fe20007ffe0ff */
[----:B------:R4:W-:Y:S01]  /*3b70*/  @P2 STG.E.128 [R8.64], R116 ;  /* 0x0000007408002986 */ /* 0x0009e2000c101d0e */
[----:B------:R-:W-:Y:S01]  /*3b80*/  ISETP.LT.AND P2, PT, R5, 0xe10, !P0 ;  /* 0x00000e100500780c */ /* 0x000fe20004741270 */
[----:B------:R-:W-:Y:S01]  /*3b90*/  IMAD.WIDE R16, R17, R4, c[0x0][0x170] ;  /* 0x00005c0011107625 */ /* 0x000fe200078e0204 */
[C---:B--2---:R-:W-:Y:S01]  /*3ba0*/  IADD3 R11, R103.reuse, 0x36000, RZ ;  /* 0x00036000670b7810 */ /* 0x044fe20007ffe0ff */
[----:B------:R-:W2:Y:S01]  /*3bb0*/  LDS.128 R40, [R97+0x5000] ;  /* 0x0050000061287984 */ /* 0x000ea20000000c00 */
[----:B------:R-:W-:-:S02]  /*3bc0*/  IADD3 R5, R103, 0x39000, RZ ;  /* 0x0003900067057810 */ /* 0x000fc40007ffe0ff */
[----:B---3--:R-:W-:Y:S01]  /*3bd0*/  IADD3 R13, R103, 0x3c000, RZ ;  /* 0x0003c000670d7810 */ /* 0x008fe20007ffe0ff */
[----:B------:R3:W1:Y:S01]  /*3be0*/  LDS.128 R44, [R3+0x6000] ;  /* 0x00600000032c7984 */ /* 0x0006620000000c00 */
[----:B------:R-:W-:Y:S01]  /*3bf0*/  IMAD.WIDE R10, R11, R4, c[0x0][0x170] ;  /* 0x00005c000b0a7625 */ /* 0x000fe200078e0204 */
[----:B------:R-:W-:-:S03]  /*3c00*/  LOP3.LUT R12, R0, 0x60, RZ, 0xfc, !PT ;  /* 0x00000060000c7812 */ /* 0x000fc600078efcff */
[-C--:B----4-:R-:W-:Y:S01]  /*3c10*/  IMAD.WIDE R6, R5, R4.reuse, c[0x0][0x170] ;  /* 0x00005c0005067625 */ /* 0x090fe200078e0204 */
[----:B------:R-:W-:Y:S01]  /*3c20*/  LOP3.LUT R5, R0, 0x64, RZ, 0xfc, !PT ;  /* 0x0000006400057812 */ /* 0x000fe200078efcff */
[----:B------:R4:W-:Y:S01]  /*3c30*/  @P1 STG.E.128 [R10.64], R68 ;  /* 0x000000440a001986 */ /* 0x0009e2000c101d0e */
[----:B------:R-:W-:Y:S01]  /*3c40*/  ISETP.LT.AND P1, PT, R12, 0xe10, !P0 ;  /* 0x00000e100c00780c */ /* 0x000fe20004721270 */
[----:B------:R-:W-:Y:S01]  /*3c50*/  IMAD.WIDE R8, R13, R4, c[0x0][0x170] ;  /* 0x00005c000d087625 */ /* 0x000fe200078e0204 */
[----:B------:R-:W-:Y:S01]  /*3c60*/  IADD3 R13, R103, 0x3f000, RZ ;  /* 0x0003f000670d7810 */ /* 0x000fe20007ffe0ff */
[----:B------:R4:W-:Y:S01]  /*3c70*/  @P6 STG.E.128 [R6.64], R64 ;  /* 0x0000004006006986 */ /* 0x0009e2000c101d0e */
[----:B------:R-:W-:Y:S02]  /*3c80*/  ISETP.LT.AND P6, PT, R5, 0xe10, !P0 ;  /* 0x00000e100500780c */ /* 0x000fe400047c1270 */
[C---:B------:R-:W-:Y:S01]  /*3c90*/  LOP3.LUT R5, R0.reuse, 0x68, RZ, 0xfc, !PT ;  /* 0x0000006800057812 */ /* 0x040fe200078efcff */
[----:B------:R2:W-:Y:S01]  /*3ca0*/  @P5 STG.E.128 [R8.64], R60 ;  /* 0x0000003c08005986 */ /* 0x0005e2000c101d0e */
[----:B------:R-:W-:-:S02]  /*3cb0*/  LOP3.LUT R12, R0, 0x6c, RZ, 0xfc, !PT ;  /* 0x0000006c000c7812 */ /* 0x000fc400078efcff */
[----:B------:R-:W-:Y:S02]  /*3cc0*/  ISETP.LT.AND P5, PT, R5, 0xe10, !P0 ;  /* 0x00000e100500780c */ /* 0x000fe400047a1270 */
[C---:B------:R-:W-:Y:S02]  /*3cd0*/  LOP3.LUT R5, R0.reuse, 0x70, RZ, 0xfc, !PT ;  /* 0x0000007000057812 */ /* 0x040fe400078efcff */
[----:B---3--:R-:W-:Y:S02]  /*3ce0*/  LOP3.LUT R3, R0, 0x78, RZ, 0xfc, !PT ;  /* 0x0000007800037812 */ /* 0x008fe400078efcff */
[----:B----4-:R-:W-:Y:S01]  /*3cf0*/  IADD3 R11, R103, 0x42000, RZ ;  /* 0x00042000670b7810 */ /* 0x010fe20007ffe0ff */
[----:B------:R-:W-:Y:S01]  /*3d00*/  IMAD.WIDE R6, R13, R4, c[0x0][0x170] ;  /* 0x00005c000d067625 */ /* 0x000fe200078e0204 */
[----:B------:R-:W-:-:S03]  /*3d10*/  IADD3 R13, R103, 0x45000, RZ ;  /* 0x00045000670d7810 */ /* 0x000fc60007ffe0ff */
[-C--:B--2---:R-:W-:Y:S01]  /*3d20*/  IMAD.WIDE R8, R11, R4.reuse, c[0x0][0x170] ;  /* 0x00005c000b087625 */ /* 0x084fe200078e0204 */
[----:B------:R2:W-:Y:S01]  /*3d30*/  @P4 STG.E.128 [R6.64], R56 ;  /* 0x0000003806004986 */ /* 0x0005e2000c101d0e */
[----:B------:R-:W-:Y:S02]  /*3d40*/  ISETP.LT.AND P4, PT, R12, 0xe10, !P0 ;  /* 0x00000e100c00780c */ /* 0x000fe40004781270 */
[-C--:B------:R-:W-:Y:S01]  /*3d50*/  IMAD.WIDE R10, R13, R4.reuse, c[0x0][0x170] ;  /* 0x00005c000d0a7625 */ /* 0x080fe200078e0204 */
[----:B------:R-:W-:Y:S01]  /*3d60*/  IADD3 R13, R103, 0x48000, RZ ;  /* 0x00048000670d7810 */ /* 0x000fe20007ffe0ff */
[----:B------:R3:W-:Y:S01]  /*3d70*/  @P3 STG.E.128 [R8.64], R48 ;  /* 0x0000003008003986 */ /* 0x0007e2000c101d0e */
[----:B------:R-:W-:Y:S02]  /*3d80*/  ISETP.LT.AND P3, PT, R5, 0xe10, !P0 ;  /* 0x00000e100500780c */ /* 0x000fe40004761270 */
[C---:B------:R-:W-:Y:S01]  /*3d90*/  LOP3.LUT R5, R0.reuse, 0x74, RZ, 0xfc, !PT ;  /* 0x0000007400057812 */ /* 0x040fe200078efcff */
[----:B------:R-:W-:Y:S01]  /*3da0*/  IMAD.WIDE R12, R13, R4, c[0x0][0x170] ;  /* 0x00005c000d0c7625 */ /* 0x000fe200078e0204 */
[----:B------:R-:W-:Y:S01]  /*3db0*/  LOP3.LUT R0, R0, 0x7c, RZ, 0xfc, !PT ;  /* 0x0000007c00007812 */ /* 0x000fe200078efcff */
[----:B------:R4:W-:Y:S01]  /*3dc0*/  @P2 STG.E.128 [R10.64], R52 ;  /* 0x000000340a002986 */ /* 0x0009e2000c101d0e */
[----:B------:R-:W-:-:S03]  /*3dd0*/  ISETP.LT.AND P2, PT, R5, 0xe10, !P0 ;  /* 0x00000e100500780c */ /* 0x000fc60004741270 */
[----:B------:R4:W-:Y:S01]  /*3de0*/  @P1 STG.E.128 [R12.64], R20 ;  /* 0x000000140c001986 */ /* 0x0009e2000c101d0e */
[----:B------:R-:W-:Y:S01]  /*3df0*/  ISETP.LT.AND P1, PT, R3, 0xe10, !P0 ;  /* 0x00000e100300780c */ /* 0x000fe20004721270 */
[----:B--2---:R-:W-:Y:S01]  /*3e00*/  IMAD.WIDE R6, R15, R4, c[0x0][0x170] ;  /* 0x00005c000f067625 */ /* 0x004fe200078e0204 */
[----:B------:R-:W-:Y:S02]  /*3e10*/  ISETP.LT.AND P0, PT, R0, 0xe10, !P0 ;  /* 0x00000e100000780c */ /* 0x000fe40004701270 */
[C---:B------:R-:W-:Y:S02]  /*3e20*/  IADD3 R3, R103.reuse, 0x54000, RZ ;  /* 0x0005400067037810 */ /* 0x040fe40007ffe0ff */
[C---:B---3--:R-:W-:Y:S01]  /*3e30*/  IADD3 R9, R103.reuse, 0x4e000, RZ ;  /* 0x0004e00067097810 */ /* 0x048fe20007ffe0ff */
[----:B-1----:R1:W-:Y:S01]  /*3e40*/  @P6 STG.E.128 [R6.64], R24 ;  /* 0x0000001806006986 */ /* 0x0023e2000c101d0e */
[----:B------:R-:W-:-:S03]  /*3e50*/  IADD3 R15, R103, 0x57000, RZ ;  /* 0x00057000670f7810 */ /* 0x000fc60007ffe0ff */
[----:B------:R-:W-:Y:S01]  /*3e60*/  IMAD.WIDE R8, R9, R4, c[0x0][0x170] ;  /* 0x00005c0009087625 */ /* 0x000fe200078e0204 */
[----:B----4-:R-:W-:-:S03]  /*3e70*/  IADD3 R11, R103, 0x51000, RZ ;  /* 0x00051000670b7810 */ /* 0x010fc60007ffe0ff */
[-C--:B------:R-:W-:Y:S01]  /*3e80*/  IMAD.WIDE R14, R15, R4.reuse, c[0x0][0x170] ;  /* 0x00005c000f0e7625 */ /* 0x080fe200078e0204 */
[----:B------:R1:W-:Y:S03]  /*3e90*/  @P5 STG.E.128 [R8.64], R28 ;  /* 0x0000001c08005986 */ /* 0x0003e6000c101d0e */
[----:B------:R-:W-:-:S04]  /*3ea0*/  IMAD.WIDE R10, R11, R4, c[0x0][0x170] ;  /* 0x00005c000b0a7625 */ /* 0x000fc800078e0204 */
[----:B------:R-:W-:Y:S01]  /*3eb0*/  IMAD.WIDE R12, R3, R4, c[0x0][0x170] ;  /* 0x00005c00030c7625 */ /* 0x000fe200078e0204 */
[----:B------:R1:W-:Y:S04]  /*3ec0*/  @P4 STG.E.128 [R10.64], R32 ;  /* 0x000000200a004986 */ /* 0x0003e8000c101d0e */
[----:B------:R1:W-:Y:S04]  /*3ed0*/  @P3 STG.E.128 [R12.64], R36 ;  /* 0x000000240c003986 */ /* 0x0003e8000c101d0e */
[----:B------:R1:W-:Y:S04]  /*3ee0*/  @P2 STG.E.128 [R14.64], R40 ;  /* 0x000000280e002986 */ /* 0x0003e8000c101d0e */
[----:B------:R1:W-:Y:S01]  /*3ef0*/  @P1 STG.E.128 [R16.64], R44 ;  /* 0x0000002c10001986 */ /* 0x0003e2000c101d0e */
[----:B------:R-:W-:Y:S05]  /*3f00*/  @!P0 EXIT ;  /* 0x000000000000894d */ /* 0x000fea0003800000 */
[----:B-1----:R-:W1:Y:S01]  /*3f10*/  LDS.128 R8, [R2+0x7000] ;  /* 0x0070000002087984 */ /* 0x002e620000000c00 */
[----:B------:R-:W-:-:S05]  /*3f20*/  IADD3 R5, R103, 0x5d000, RZ ;  /* 0x0005d00067057810 */ /* 0x000fca0007ffe0ff */
[----:B------:R-:W-:-:S05]  /*3f30*/  IMAD.WIDE R4, R5, R4, c[0x0][0x170] ;  /* 0x00005c0005047625 */ /* 0x000fca00078e0204 */
[----:B-1----:R-:W-:Y:S01]  /*3f40*/  STG.E.128 [R4.64], R8 ;  /* 0x0000000804007986 */ /* 0x002fe2000c101d0e */
[----:B------:R-:W-:Y:S05]  /*3f50*/  EXIT ;  /* 0x000000000000794d */ /* 0x000fea0003800000 */
.L_x_1:
[----:B------:R-:W-:-:S00]  /*3f60*/  BRA `(.L_x_1) ;  /* 0xfffffff000007947 */ /* 0x000fc0000383ffff */
[----:B------:R-:W-:-:S00]  /*3f70*/  NOP ;  /* 0x0000000000007918 */ /* 0x000fc00000000000 */
        /* <DEDUP_REMOVED lines=8> */
.L_x_2:


//--------------------- .nv.shared.triton_mm      --------------------------
	.section	.nv.shared.triton_mm,"aw",@nobits
	.sectionflags	@""
	.align	16
